//
// Generated by NVIDIA NVVM Compiler
//
// Compiler Build ID: CL-36424714
// Cuda compilation tools, release 13.0, V13.0.88
// Based on NVVM 20.0.0
//

.version 9.0
.target sm_100
.address_size 64

	// .globl	_Z18trapezoidal_kernelfffPf
.global .align 4 .b8 precalc_xorwow_matrix[102400];
.global .align 4 .b8 precalc_xorwow_offset_matrix[102400];
.global .align 4 .b8 mrg32k3aM1[2304];
.global .align 4 .b8 mrg32k3aM2[2304];
.global .align 4 .b8 mrg32k3aM1SubSeq[2016];
.global .align 4 .b8 mrg32k3aM2SubSeq[2016];
.global .align 4 .b8 mrg32k3aM1Seq[2304];
.global .align 4 .b8 mrg32k3aM2Seq[2304];
.const .align 8 .b8 __cr_lgamma_table[72];

.visible .entry _Z18trapezoidal_kernelfffPf(
	.param .f32 _Z18trapezoidal_kernelfffPf_param_0,
	.param .f32 _Z18trapezoidal_kernelfffPf_param_1,
	.param .f32 _Z18trapezoidal_kernelfffPf_param_2,
	.param .u64 .ptr .align 1 _Z18trapezoidal_kernelfffPf_param_3
)
{
	.reg .pred 	%p<2>;
	.reg .b32 	%r<5>;
	.reg .b32 	%f<14>;
	.reg .b64 	%rd<5>;

	ld.param.f32 	%f3, [_Z18trapezoidal_kernelfffPf_param_0];
	ld.param.f32 	%f4, [_Z18trapezoidal_kernelfffPf_param_1];
	ld.param.f32 	%f5, [_Z18trapezoidal_kernelfffPf_param_2];
	ld.param.u64 	%rd1, [_Z18trapezoidal_kernelfffPf_param_3];
	mov.u32 	%r2, %ctaid.x;
	mov.u32 	%r3, %ntid.x;
	mov.u32 	%r4, %tid.x;
	mad.lo.s32 	%r1, %r2, %r3, %r4;
	sub.f32 	%f6, %f4, %f3;
	div.rn.f32 	%f1, %f6, %f5;
	cvt.rn.f32.u32 	%f7, %r1;
	fma.rn.f32 	%f2, %f1, %f7, %f3;
	setp.leu.f32 	%p1, %f5, %f7;
	@%p1 bra 	$L__BB0_2;
	cvta.to.global.u64 	%rd2, %rd1;
	fma.rn.f32 	%f8, %f2, %f2, 0f3F800000;
	rcp.rn.f32 	%f9, %f8;
	add.f32 	%f10, %f1, %f2;
	fma.rn.f32 	%f11, %f10, %f10, 0f3F800000;
	rcp.rn.f32 	%f12, %f11;
	add.f32 	%f13, %f9, %f12;
	mul.wide.u32 	%rd3, %r1, 4;
	add.s64 	%rd4, %rd2, %rd3;
	st.global.f32 	[%rd4], %f13;
$L__BB0_2:
	ret;

}
	// .globl	_Z18monte_carlo_kernelffPfP17curandStateXORWOW
.visible .entry _Z18monte_carlo_kernelffPfP17curandStateXORWOW(
	.param .f32 _Z18monte_carlo_kernelffPfP17curandStateXORWOW_param_0,
	.param .f32 _Z18monte_carlo_kernelffPfP17curandStateXORWOW_param_1,
	.param .u64 .ptr .align 1 _Z18monte_carlo_kernelffPfP17curandStateXORWOW_param_2,
	.param .u64 .ptr .align 1 _Z18monte_carlo_kernelffPfP17curandStateXORWOW_param_3
)
{
	.reg .pred 	%p<29>;
	.reg .b32 	%r<532>;
	.reg .b32 	%f<19>;
	.reg .b64 	%rd<22>;

	ld.param.u64 	%rd8, [_Z18monte_carlo_kernelffPfP17curandStateXORWOW_param_2];
	ld.param.u64 	%rd9, [_Z18monte_carlo_kernelffPfP17curandStateXORWOW_param_3];
	cvta.to.global.u64 	%rd10, %rd9;
	mov.u32 	%r218, %ctaid.x;
	mov.u32 	%r219, %ntid.x;
	mov.u32 	%r220, %tid.x;
	mad.lo.s32 	%r221, %r218, %r219, %r220;
	cvt.u64.u32 	%rd1, %r221;
	mul.wide.u32 	%rd11, %r221, 48;
	add.s64 	%rd2, %rd10, %rd11;
	mov.b32 	%r438, 1593684748;
	mov.b32 	%r222, 832094735;
	st.global.v2.u32 	[%rd2], {%r222, %r438};
	mov.b32 	%r436, -123459836;
	mov.b32 	%r437, 1111207954;
	st.global.v2.u32 	[%rd2+8], {%r437, %r436};
	mov.b32 	%r434, 1476011280;
	mov.b32 	%r435, -589760388;
	st.global.v2.u32 	[%rd2+16], {%r435, %r434};
	setp.eq.s32 	%p1, %r221, 0;
	@%p1 bra 	$L__BB1_42;
	mov.b32 	%r420, 0;
	mov.b32 	%r438, 1593684748;
	mov.b32 	%r437, 1111207954;
	mov.b32 	%r436, -123459836;
	mov.b32 	%r435, -589760388;
	mov.b32 	%r434, 1476011280;
	mov.u64 	%rd21, %rd1;
$L__BB1_2:
	and.b64  	%rd4, %rd21, 3;
	setp.eq.s64 	%p2, %rd4, 0;
	@%p2 bra 	$L__BB1_41;
	mul.wide.u32 	%rd12, %r420, 3200;
	mov.u64 	%rd13, precalc_xorwow_matrix;
	add.s64 	%rd5, %rd13, %rd12;
	cvt.u32.u64 	%r7, %rd4;
	mov.b32 	%r421, 0;
$L__BB1_4:
	mov.b32 	%r434, 0;
	mov.u32 	%r435, %r434;
	mov.u32 	%r436, %r434;
	mov.u32 	%r437, %r434;
	mov.u32 	%r438, %r434;
	mov.u32 	%r427, %r434;
$L__BB1_5:
	mul.wide.u32 	%rd14, %r427, 4;
	add.s64 	%rd15, %rd2, %rd14;
	ld.global.u32 	%r15, [%rd15+4];
	shl.b32 	%r16, %r427, 5;
	mov.b32 	%r433, 0;
$L__BB1_6:
	.pragma "nounroll";
	shr.u32 	%r232, %r15, %r433;
	and.b32  	%r233, %r232, 1;
	setp.eq.b32 	%p3, %r233, 1;
	not.pred 	%p4, %p3;
	add.s32 	%r234, %r16, %r433;
	mul.lo.s32 	%r235, %r234, 5;
	mul.wide.u32 	%rd16, %r235, 4;
	add.s64 	%rd6, %rd5, %rd16;
	@%p4 bra 	$L__BB1_8;
	ld.global.u32 	%r236, [%rd6];
	xor.b32  	%r438, %r438, %r236;
	ld.global.u32 	%r237, [%rd6+4];
	xor.b32  	%r437, %r437, %r237;
	ld.global.u32 	%r238, [%rd6+8];
	xor.b32  	%r436, %r436, %r238;
	ld.global.u32 	%r239, [%rd6+12];
	xor.b32  	%r435, %r435, %r239;
	ld.global.u32 	%r240, [%rd6+16];
	xor.b32  	%r434, %r434, %r240;
$L__BB1_8:
	and.b32  	%r242, %r232, 2;
	setp.eq.s32 	%p5, %r242, 0;
	@%p5 bra 	$L__BB1_10;
	ld.global.u32 	%r243, [%rd6+20];
	xor.b32  	%r438, %r438, %r243;
	ld.global.u32 	%r244, [%rd6+24];
	xor.b32  	%r437, %r437, %r244;
	ld.global.u32 	%r245, [%rd6+28];
	xor.b32  	%r436, %r436, %r245;
	ld.global.u32 	%r246, [%rd6+32];
	xor.b32  	%r435, %r435, %r246;
	ld.global.u32 	%r247, [%rd6+36];
	xor.b32  	%r434, %r434, %r247;
$L__BB1_10:
	and.b32  	%r249, %r232, 4;
	setp.eq.s32 	%p6, %r249, 0;
	@%p6 bra 	$L__BB1_12;
	ld.global.u32 	%r250, [%rd6+40];
	xor.b32  	%r438, %r438, %r250;
	ld.global.u32 	%r251, [%rd6+44];
	xor.b32  	%r437, %r437, %r251;
	ld.global.u32 	%r252, [%rd6+48];
	xor.b32  	%r436, %r436, %r252;
	ld.global.u32 	%r253, [%rd6+52];
	xor.b32  	%r435, %r435, %r253;
	ld.global.u32 	%r254, [%rd6+56];
	xor.b32  	%r434, %r434, %r254;
$L__BB1_12:
	and.b32  	%r256, %r232, 8;
	setp.eq.s32 	%p7, %r256, 0;
	@%p7 bra 	$L__BB1_14;
	ld.global.u32 	%r257, [%rd6+60];
	xor.b32  	%r438, %r438, %r257;
	ld.global.u32 	%r258, [%rd6+64];
	xor.b32  	%r437, %r437, %r258;
	ld.global.u32 	%r259, [%rd6+68];
	xor.b32  	%r436, %r436, %r259;
	ld.global.u32 	%r260, [%rd6+72];
	xor.b32  	%r435, %r435, %r260;
	ld.global.u32 	%r261, [%rd6+76];
	xor.b32  	%r434, %r434, %r261;
$L__BB1_14:
	and.b32  	%r263, %r232, 16;
	setp.eq.s32 	%p8, %r263, 0;
	@%p8 bra 	$L__BB1_16;
	ld.global.u32 	%r264, [%rd6+80];
	xor.b32  	%r438, %r438, %r264;
	ld.global.u32 	%r265, [%rd6+84];
	xor.b32  	%r437, %r437, %r265;
	ld.global.u32 	%r266, [%rd6+88];
	xor.b32  	%r436, %r436, %r266;
	ld.global.u32 	%r267, [%rd6+92];
	xor.b32  	%r435, %r435, %r267;
	ld.global.u32 	%r268, [%rd6+96];
	xor.b32  	%r434, %r434, %r268;
$L__BB1_16:
	and.b32  	%r270, %r232, 32;
	setp.eq.s32 	%p9, %r270, 0;
	@%p9 bra 	$L__BB1_18;
	ld.global.u32 	%r271, [%rd6+100];
	xor.b32  	%r438, %r438, %r271;
	ld.global.u32 	%r272, [%rd6+104];
	xor.b32  	%r437, %r437, %r272;
	ld.global.u32 	%r273, [%rd6+108];
	xor.b32  	%r436, %r436, %r273;
	ld.global.u32 	%r274, [%rd6+112];
	xor.b32  	%r435, %r435, %r274;
	ld.global.u32 	%r275, [%rd6+116];
	xor.b32  	%r434, %r434, %r275;
$L__BB1_18:
	and.b32  	%r277, %r232, 64;
	setp.eq.s32 	%p10, %r277, 0;
	@%p10 bra 	$L__BB1_20;
	ld.global.u32 	%r278, [%rd6+120];
	xor.b32  	%r438, %r438, %r278;
	ld.global.u32 	%r279, [%rd6+124];
	xor.b32  	%r437, %r437, %r279;
	ld.global.u32 	%r280, [%rd6+128];
	xor.b32  	%r436, %r436, %r280;
	ld.global.u32 	%r281, [%rd6+132];
	xor.b32  	%r435, %r435, %r281;
	ld.global.u32 	%r282, [%rd6+136];
	xor.b32  	%r434, %r434, %r282;
$L__BB1_20:
	and.b32  	%r284, %r232, 128;
	setp.eq.s32 	%p11, %r284, 0;
	@%p11 bra 	$L__BB1_22;
	ld.global.u32 	%r285, [%rd6+140];
	xor.b32  	%r438, %r438, %r285;
	ld.global.u32 	%r286, [%rd6+144];
	xor.b32  	%r437, %r437, %r286;
	ld.global.u32 	%r287, [%rd6+148];
	xor.b32  	%r436, %r436, %r287;
	ld.global.u32 	%r288, [%rd6+152];
	xor.b32  	%r435, %r435, %r288;
	ld.global.u32 	%r289, [%rd6+156];
	xor.b32  	%r434, %r434, %r289;
$L__BB1_22:
	and.b32  	%r291, %r232, 256;
	setp.eq.s32 	%p12, %r291, 0;
	@%p12 bra 	$L__BB1_24;
	ld.global.u32 	%r292, [%rd6+160];
	xor.b32  	%r438, %r438, %r292;
	ld.global.u32 	%r293, [%rd6+164];
	xor.b32  	%r437, %r437, %r293;
	ld.global.u32 	%r294, [%rd6+168];
	xor.b32  	%r436, %r436, %r294;
	ld.global.u32 	%r295, [%rd6+172];
	xor.b32  	%r435, %r435, %r295;
	ld.global.u32 	%r296, [%rd6+176];
	xor.b32  	%r434, %r434, %r296;
$L__BB1_24:
	and.b32  	%r298, %r232, 512;
	setp.eq.s32 	%p13, %r298, 0;
	@%p13 bra 	$L__BB1_26;
	ld.global.u32 	%r299, [%rd6+180];
	xor.b32  	%r438, %r438, %r299;
	ld.global.u32 	%r300, [%rd6+184];
	xor.b32  	%r437, %r437, %r300;
	ld.global.u32 	%r301, [%rd6+188];
	xor.b32  	%r436, %r436, %r301;
	ld.global.u32 	%r302, [%rd6+192];
	xor.b32  	%r435, %r435, %r302;
	ld.global.u32 	%r303, [%rd6+196];
	xor.b32  	%r434, %r434, %r303;
$L__BB1_26:
	and.b32  	%r305, %r232, 1024;
	setp.eq.s32 	%p14, %r305, 0;
	@%p14 bra 	$L__BB1_28;
	ld.global.u32 	%r306, [%rd6+200];
	xor.b32  	%r438, %r438, %r306;
	ld.global.u32 	%r307, [%rd6+204];
	xor.b32  	%r437, %r437, %r307;
	ld.global.u32 	%r308, [%rd6+208];
	xor.b32  	%r436, %r436, %r308;
	ld.global.u32 	%r309, [%rd6+212];
	xor.b32  	%r435, %r435, %r309;
	ld.global.u32 	%r310, [%rd6+216];
	xor.b32  	%r434, %r434, %r310;
$L__BB1_28:
	and.b32  	%r312, %r232, 2048;
	setp.eq.s32 	%p15, %r312, 0;
	@%p15 bra 	$L__BB1_30;
	ld.global.u32 	%r313, [%rd6+220];
	xor.b32  	%r438, %r438, %r313;
	ld.global.u32 	%r314, [%rd6+224];
	xor.b32  	%r437, %r437, %r314;
	ld.global.u32 	%r315, [%rd6+228];
	xor.b32  	%r436, %r436, %r315;
	ld.global.u32 	%r316, [%rd6+232];
	xor.b32  	%r435, %r435, %r316;
	ld.global.u32 	%r317, [%rd6+236];
	xor.b32  	%r434, %r434, %r317;
$L__BB1_30:
	and.b32  	%r319, %r232, 4096;
	setp.eq.s32 	%p16, %r319, 0;
	@%p16 bra 	$L__BB1_32;
	ld.global.u32 	%r320, [%rd6+240];
	xor.b32  	%r438, %r438, %r320;
	ld.global.u32 	%r321, [%rd6+244];
	xor.b32  	%r437, %r437, %r321;
	ld.global.u32 	%r322, [%rd6+248];
	xor.b32  	%r436, %r436, %r322;
	ld.global.u32 	%r323, [%rd6+252];
	xor.b32  	%r435, %r435, %r323;
	ld.global.u32 	%r324, [%rd6+256];
	xor.b32  	%r434, %r434, %r324;
$L__BB1_32:
	and.b32  	%r326, %r232, 8192;
	setp.eq.s32 	%p17, %r326, 0;
	@%p17 bra 	$L__BB1_34;
	ld.global.u32 	%r327, [%rd6+260];
	xor.b32  	%r438, %r438, %r327;
	ld.global.u32 	%r328, [%rd6+264];
	xor.b32  	%r437, %r437, %r328;
	ld.global.u32 	%r329, [%rd6+268];
	xor.b32  	%r436, %r436, %r329;
	ld.global.u32 	%r330, [%rd6+272];
	xor.b32  	%r435, %r435, %r330;
	ld.global.u32 	%r331, [%rd6+276];
	xor.b32  	%r434, %r434, %r331;
$L__BB1_34:
	and.b32  	%r333, %r232, 16384;
	setp.eq.s32 	%p18, %r333, 0;
	@%p18 bra 	$L__BB1_36;
	ld.global.u32 	%r334, [%rd6+280];
	xor.b32  	%r438, %r438, %r334;
	ld.global.u32 	%r335, [%rd6+284];
	xor.b32  	%r437, %r437, %r335;
	ld.global.u32 	%r336, [%rd6+288];
	xor.b32  	%r436, %r436, %r336;
	ld.global.u32 	%r337, [%rd6+292];
	xor.b32  	%r435, %r435, %r337;
	ld.global.u32 	%r338, [%rd6+296];
	xor.b32  	%r434, %r434, %r338;
$L__BB1_36:
	and.b32  	%r340, %r232, 32768;
	setp.eq.s32 	%p19, %r340, 0;
	@%p19 bra 	$L__BB1_38;
	ld.global.u32 	%r341, [%rd6+300];
	xor.b32  	%r438, %r438, %r341;
	ld.global.u32 	%r342, [%rd6+304];
	xor.b32  	%r437, %r437, %r342;
	ld.global.u32 	%r343, [%rd6+308];
	xor.b32  	%r436, %r436, %r343;
	ld.global.u32 	%r344, [%rd6+312];
	xor.b32  	%r435, %r435, %r344;
	ld.global.u32 	%r345, [%rd6+316];
	xor.b32  	%r434, %r434, %r345;
$L__BB1_38:
	add.s32 	%r433, %r433, 16;
	setp.ne.s32 	%p20, %r433, 32;
	@%p20 bra 	$L__BB1_6;
	mad.lo.s32 	%r346, %r427, -31, %r16;
	add.s32 	%r427, %r346, 1;
	setp.ne.s32 	%p21, %r427, 5;
	@%p21 bra 	$L__BB1_5;
	st.global.u32 	[%rd2+4], %r438;
	st.global.u32 	[%rd2+8], %r437;
	st.global.u32 	[%rd2+12], %r436;
	st.global.u32 	[%rd2+16], %r435;
	st.global.u32 	[%rd2+20], %r434;
	add.s32 	%r421, %r421, 1;
	setp.lt.u32 	%p22, %r421, %r7;
	@%p22 bra 	$L__BB1_4;
$L__BB1_41:
	shr.u64 	%rd7, %rd21, 2;
	add.s32 	%r420, %r420, 1;
	setp.gt.u64 	%p23, %rd21, 3;
	mov.u64 	%rd21, %rd7;
	@%p23 bra 	$L__BB1_2;
$L__BB1_42:
	mov.b32 	%r530, 0;
	st.global.v2.u32 	[%rd2+24], {%r530, %r530};
	st.global.u32 	[%rd2+32], %r530;
	mov.b64 	%rd17, 0;
	st.global.u64 	[%rd2+40], %rd17;
	mov.b32 	%r524, 832457172;
	mov.u32 	%r531, %r530;
$L__BB1_43:
	shr.u32 	%r349, %r438, 2;
	xor.b32  	%r350, %r349, %r438;
	shl.b32 	%r351, %r434, 4;
	shl.b32 	%r352, %r350, 1;
	xor.b32  	%r353, %r352, %r351;
	xor.b32  	%r354, %r353, %r350;
	xor.b32  	%r355, %r354, %r434;
	shr.u32 	%r356, %r437, 2;
	xor.b32  	%r357, %r356, %r437;
	shl.b32 	%r358, %r355, 4;
	shl.b32 	%r359, %r357, 1;
	xor.b32  	%r360, %r359, %r358;
	xor.b32  	%r361, %r360, %r357;
	xor.b32  	%r362, %r361, %r355;
	shr.u32 	%r363, %r436, 2;
	xor.b32  	%r364, %r363, %r436;
	shl.b32 	%r365, %r362, 4;
	shl.b32 	%r366, %r364, 1;
	xor.b32  	%r367, %r366, %r365;
	xor.b32  	%r368, %r367, %r364;
	xor.b32  	%r369, %r368, %r362;
	shr.u32 	%r370, %r435, 2;
	xor.b32  	%r371, %r370, %r435;
	shl.b32 	%r372, %r369, 4;
	shl.b32 	%r373, %r371, 1;
	xor.b32  	%r374, %r373, %r372;
	xor.b32  	%r375, %r374, %r371;
	xor.b32  	%r438, %r375, %r369;
	shr.u32 	%r376, %r434, 2;
	xor.b32  	%r377, %r376, %r434;
	shl.b32 	%r378, %r438, 4;
	shl.b32 	%r379, %r377, 1;
	xor.b32  	%r380, %r379, %r378;
	xor.b32  	%r381, %r380, %r377;
	xor.b32  	%r437, %r381, %r438;
	shr.u32 	%r382, %r355, 2;
	xor.b32  	%r383, %r382, %r355;
	shl.b32 	%r384, %r437, 4;
	shl.b32 	%r385, %r383, 1;
	xor.b32  	%r386, %r385, %r384;
	xor.b32  	%r387, %r386, %r383;
	xor.b32  	%r436, %r387, %r437;
	shr.u32 	%r388, %r362, 2;
	xor.b32  	%r389, %r388, %r362;
	shl.b32 	%r390, %r436, 4;
	shl.b32 	%r391, %r389, 1;
	xor.b32  	%r392, %r391, %r390;
	xor.b32  	%r393, %r392, %r389;
	xor.b32  	%r435, %r393, %r436;
	add.s32 	%r394, %r524, %r435;
	add.s32 	%r395, %r355, %r524;
	cvt.rn.f32.u32 	%f1, %r395;
	fma.rn.f32 	%f2, %f1, 0f2F800000, 0f2F000000;
	fma.rn.f32 	%f3, %f2, %f2, 0f3F800000;
	rcp.rn.f32 	%f4, %f3;
	setp.le.f32 	%p24, %f4, 0f3F800000;
	selp.u32 	%r396, 1, 0, %p24;
	add.s32 	%r397, %r531, %r396;
	add.s32 	%r398, %r524, %r369;
	add.s32 	%r399, %r398, 724874;
	cvt.rn.f32.u32 	%f5, %r399;
	fma.rn.f32 	%f6, %f5, 0f2F800000, 0f2F000000;
	fma.rn.f32 	%f7, %f6, %f6, 0f3F800000;
	rcp.rn.f32 	%f8, %f7;
	setp.le.f32 	%p25, %f8, 0f3F800000;
	selp.u32 	%r400, 1, 0, %p25;
	add.s32 	%r401, %r397, %r400;
	add.s32 	%r402, %r524, %r437;
	add.s32 	%r403, %r402, 1449748;
	cvt.rn.f32.u32 	%f9, %r403;
	fma.rn.f32 	%f10, %f9, 0f2F800000, 0f2F000000;
	fma.rn.f32 	%f11, %f10, %f10, 0f3F800000;
	rcp.rn.f32 	%f12, %f11;
	setp.le.f32 	%p26, %f12, 0f3F800000;
	selp.u32 	%r404, 1, 0, %p26;
	add.s32 	%r405, %r401, %r404;
	add.s32 	%r406, %r394, 2174622;
	cvt.rn.f32.u32 	%f13, %r406;
	fma.rn.f32 	%f14, %f13, 0f2F800000, 0f2F000000;
	shr.u32 	%r407, %r369, 2;
	xor.b32  	%r408, %r407, %r369;
	shl.b32 	%r409, %r435, 4;
	shl.b32 	%r410, %r408, 1;
	xor.b32  	%r411, %r410, %r409;
	xor.b32  	%r412, %r411, %r408;
	xor.b32  	%r434, %r412, %r435;
	fma.rn.f32 	%f15, %f14, %f14, 0f3F800000;
	rcp.rn.f32 	%f16, %f15;
	setp.le.f32 	%p27, %f16, 0f3F800000;
	selp.u32 	%r413, 1, 0, %p27;
	add.s32 	%r531, %r405, %r413;
	add.s32 	%r530, %r530, 4;
	add.s32 	%r524, %r524, 2899496;
	setp.ne.s32 	%p28, %r530, 4096;
	@%p28 bra 	$L__BB1_43;
	st.global.v2.u32 	[%rd2+8], {%r437, %r436};
	st.global.v2.u32 	[%rd2+16], {%r435, %r434};
	mov.b32 	%r414, -493788657;
	st.global.v2.u32 	[%rd2], {%r414, %r438};
	cvta.to.global.u64 	%rd18, %rd8;
	cvt.rn.f32.u32 	%f17, %r531;
	mul.f32 	%f18, %f17, 0f39800000;
	shl.b64 	%rd19, %rd1, 2;
	add.s64 	%rd20, %rd18, %rd19;
	st.global.f32 	[%rd20], %f18;
	ret;

}


// ===== COMPILED SASS (sm_100) =====

	.target	sm_100

	.elftype	@"ET_EXEC"


//--------------------- .note.nv.tkinfo           --------------------------
	.section	.note.nv.tkinfo,"",@"SHT_NOTE"
	.sectionflags	@"SHF_NOTE_NV_TKINFO"
	.tkinfo
        /*0018*/ 	.word	0x00000002
        /*0030*/ 	.string	""
        /*0030*/ 	.string	"ptxas"
        /*0030*/ 	.string	"Cuda compilation tools, release 13.0, V13.0.88"
        /*0030*/ 	.string	"Build cuda_13.0.r13.0/compiler.36424714_0"
        /*0030*/ 	.string	"-arch sm_100 -m 64 "



//--------------------- .note.nv.cuinfo           --------------------------
	.section	.note.nv.cuinfo,"",@"SHT_NOTE"
	.sectionflags	@"SHF_NOTE_NV_CUINFO"
        /*0018*/ 	.short	0x0002
        /*001a*/ 	.short	0x0064
        /*001c*/ 	.short	0x0082
	.zero		2


//--------------------- .nv.info                  --------------------------
	.section	.nv.info,"",@"SHT_CUDA_INFO"
	.align	4


	//----- nvinfo : EIATTR_REGCOUNT
	.align		4
        /*0000*/ 	.byte	0x04, 0x2f
        /*0002*/ 	.short	(.L_10 - .L_9)
	.align		4
.L_9:
        /*0004*/ 	.word	index@(_Z18trapezoidal_kernelfffPf)
        /*0008*/ 	.word	0x00000010


	//----- nvinfo : EIATTR_FRAME_SIZE
	.align		4
.L_10:
        /*000c*/ 	.byte	0x04, 0x11
        /*000e*/ 	.short	(.L_12 - .L_11)
	.align		4
.L_11:
        /*0010*/ 	.word	index@($__internal_2_$__cuda_sm3x_div_rn_noftz_f32_slowpath)
        /*0014*/ 	.word	0x00000000


	//----- nvinfo : EIATTR_FRAME_SIZE
	.align		4
.L_12:
        /*0018*/ 	.byte	0x04, 0x11
        /*001a*/ 	.short	(.L_14 - .L_13)
	.align		4
.L_13:
        /*001c*/ 	.word	index@($__internal_1_$__cuda_sm20_rcp_rn_f32_slowpath)
        /*0020*/ 	.word	0x00000000


	//----- nvinfo : EIATTR_FRAME_SIZE
	.align		4
.L_14:
        /*0024*/ 	.byte	0x04, 0x11
        /*0026*/ 	.short	(.L_16 - .L_15)
	.align		4
.L_15:
        /*0028*/ 	.word	index@(_Z18trapezoidal_kernelfffPf)
        /*002c*/ 	.word	0x00000000


	//----- nvinfo : EIATTR_REGCOUNT
	.align		4
.L_16:
        /*0030*/ 	.byte	0x04, 0x2f
        /*0032*/ 	.short	(.L_18 - .L_17)
	.align		4
.L_17:
        /*0034*/ 	.word	index@(_Z18monte_carlo_kernelffPfP17curandStateXORWOW)
        /*0038*/ 	.word	0x0000001f


	//----- nvinfo : EIATTR_FRAME_SIZE
	.align		4
.L_18:
        /*003c*/ 	.byte	0x04, 0x11
        /*003e*/ 	.short	(.L_20 - .L_19)
	.align		4
.L_19:
        /*0040*/ 	.word	index@($__internal_0_$__cuda_sm20_rcp_rn_f32_slowpath)
        /*0044*/ 	.word	0x00000000


	//----- nvinfo : EIATTR_FRAME_SIZE
	.align		4
.L_20:
        /*0048*/ 	.byte	0x04, 0x11
        /*004a*/ 	.short	(.L_22 - .L_21)
	.align		4
.L_21:
        /*004c*/ 	.word	index@(_Z18monte_carlo_kernelffPfP17curandStateXORWOW)
        /*0050*/ 	.word	0x00000000


	//----- nvinfo : EIATTR_MIN_STACK_SIZE
	.align		4
.L_22:
        /*0054*/ 	.byte	0x04, 0x12
        /*0056*/ 	.short	(.L_24 - .L_23)
	.align		4
.L_23:
        /*0058*/ 	.word	index@(_Z18monte_carlo_kernelffPfP17curandStateXORWOW)
        /*005c*/ 	.word	0x00000000


	//----- nvinfo : EIATTR_MIN_STACK_SIZE
	.align		4
.L_24:
        /*0060*/ 	.byte	0x04, 0x12
        /*0062*/ 	.short	(.L_26 - .L_25)
	.align		4
.L_25:
        /*0064*/ 	.word	index@(_Z18trapezoidal_kernelfffPf)
        /*0068*/ 	.word	0x00000000
.L_26:


//--------------------- .nv.compat                --------------------------
	.section	.nv.compat,"",@"SHT_CUDA_COMPAT_INFO"
	.align	4
        /*0000*/ 	.byte	0x02, 0x09, 0x00, 0x00, 0x02, 0x02, 0x01, 0x00, 0x02, 0x05, 0x05, 0x00, 0x03, 0x07, 0x01, 0x01
        /*0010*/ 	.byte	0x02, 0x03, 0x00, 0x00, 0x02, 0x06, 0x01, 0x00, 0x04, 0x0b, 0x08, 0x00, 0x01, 0x00, 0x00, 0x00
        /*0020*/ 	.byte	0x00, 0x00, 0x00, 0x00


//--------------------- .nv.info._Z18monte_carlo_kernelffPfP17curandStateXORWOW --------------------------
	.section	.nv.info._Z18monte_carlo_kernelffPfP17curandStateXORWOW,"",@"SHT_CUDA_INFO"
	.sectionflags	@""
	.align	4


	//----- nvinfo : EIATTR_CUDA_API_VERSION
	.align		4
        /*0000*/ 	.byte	0x04, 0x37
        /*0002*/ 	.short	(.L_28 - .L_27)
.L_27:
        /*0004*/ 	.word	0x00000082


	//----- nvinfo : EIATTR_KPARAM_INFO
	.align		4
.L_28:
        /*0008*/ 	.byte	0x04, 0x17
        /*000a*/ 	.short	(.L_30 - .L_29)
.L_29:
        /*000c*/ 	.word	0x00000000
        /*0010*/ 	.short	0x0003
        /*0012*/ 	.short	0x0010
        /*0014*/ 	.byte	0x00, 0xf5, 0x21, 0x00


	//----- nvinfo : EIATTR_KPARAM_INFO
	.align		4
.L_30:
        /*0018*/ 	.byte	0x04, 0x17
        /*001a*/ 	.short	(.L_32 - .L_31)
.L_31:
        /*001c*/ 	.word	0x00000000
        /*0020*/ 	.short	0x0002
        /*0022*/ 	.short	0x0008
        /*0024*/ 	.byte	0x00, 0xf5, 0x21, 0x00


	//----- nvinfo : EIATTR_KPARAM_INFO
	.align		4
.L_32:
        /*0028*/ 	.byte	0x04, 0x17
        /*002a*/ 	.short	(.L_34 - .L_33)
.L_33:
        /*002c*/ 	.word	0x00000000
        /*0030*/ 	.short	0x0001
        /*0032*/ 	.short	0x0004
        /*0034*/ 	.byte	0x00, 0xf0, 0x11, 0x00


	//----- nvinfo : EIATTR_KPARAM_INFO
	.align		4
.L_34:
        /*0038*/ 	.byte	0x04, 0x17
        /*003a*/ 	.short	(.L_36 - .L_35)
.L_35:
        /*003c*/ 	.word	0x00000000
        /*0040*/ 	.short	0x0000
        /*0042*/ 	.short	0x0000
        /*0044*/ 	.byte	0x00, 0xf0, 0x11, 0x00


	//----- nvinfo : EIATTR_SPARSE_MMA_MASK
	.align		4
.L_36:
        /*0048*/ 	.byte	0x03, 0x50
        /*004a*/ 	.short	0x0000


	//----- nvinfo : EIATTR_MAXREG_COUNT
	.align		4
        /*004c*/ 	.byte	0x03, 0x1b
        /*004e*/ 	.short	0x00ff


	//----- nvinfo : EIATTR_MERCURY_ISA_VERSION
	.align		4
        /*0050*/ 	.byte	0x03, 0x5f
        /*0052*/ 	.short	0x0101


	//----- nvinfo : EIATTR_VRC_CTA_INIT_COUNT
	.align		4
        /*0054*/ 	.byte	0x02, 0x4a
	.zero		1
	.zero		1


	//----- nvinfo : EIATTR_EXIT_INSTR_OFFSETS
	.align		4
        /*0058*/ 	.byte	0x04, 0x1c
        /*005a*/ 	.short	(.L_38 - .L_37)


	//   ....[0]....
.L_37:
        /*005c*/ 	.word	0x00001920


	//----- nvinfo : EIATTR_CRS_STACK_SIZE
	.align		4
.L_38:
        /*0060*/ 	.byte	0x04, 0x1e
        /*0062*/ 	.short	(.L_40 - .L_39)
.L_39:
        /*0064*/ 	.word	0x00000000


	//----- nvinfo : EIATTR_CBANK_PARAM_SIZE
	.align		4
.L_40:
        /*0068*/ 	.byte	0x03, 0x19
        /*006a*/ 	.short	0x0018


	//----- nvinfo : EIATTR_PARAM_CBANK
	.align		4
        /*006c*/ 	.byte	0x04, 0x0a
        /*006e*/ 	.short	(.L_42 - .L_41)
	.align		4
.L_41:
        /*0070*/ 	.word	index@(.nv.constant0._Z18monte_carlo_kernelffPfP17curandStateXORWOW)
        /*0074*/ 	.short	0x0380
        /*0076*/ 	.short	0x0018


	//----- nvinfo : EIATTR_SW_WAR
	.align		4
.L_42:
        /*0078*/ 	.byte	0x04, 0x36
        /*007a*/ 	.short	(.L_44 - .L_43)
.L_43:
        /*007c*/ 	.word	0x00000008
.L_44:


//--------------------- .nv.info._Z18trapezoidal_kernelfffPf --------------------------
	.section	.nv.info._Z18trapezoidal_kernelfffPf,"",@"SHT_CUDA_INFO"
	.sectionflags	@""
	.align	4


	//----- nvinfo : EIATTR_CUDA_API_VERSION
	.align		4
        /*0000*/ 	.byte	0x04, 0x37
        /*0002*/ 	.short	(.L_46 - .L_45)
.L_45:
        /*0004*/ 	.word	0x00000082


	//----- nvinfo : EIATTR_KPARAM_INFO
	.align		4
.L_46:
        /*0008*/ 	.byte	0x04, 0x17
        /*000a*/ 	.short	(.L_48 - .L_47)
.L_47:
        /*000c*/ 	.word	0x00000000
        /*0010*/ 	.short	0x0003
        /*0012*/ 	.short	0x0010
        /*0014*/ 	.byte	0x00, 0xf5, 0x21, 0x00


	//----- nvinfo : EIATTR_KPARAM_INFO
	.align		4
.L_48:
        /*0018*/ 	.byte	0x04, 0x17
        /*001a*/ 	.short	(.L_50 - .L_49)
.L_49:
        /*001c*/ 	.word	0x00000000
        /*0020*/ 	.short	0x0002
        /*0022*/ 	.short	0x0008
        /*0024*/ 	.byte	0x00, 0xf0, 0x11, 0x00


	//----- nvinfo : EIATTR_KPARAM_INFO
	.align		4
.L_50:
        /*0028*/ 	.byte	0x04, 0x17
        /*002a*/ 	.short	(.L_52 - .L_51)
.L_51:
        /*002c*/ 	.word	0x00000000
        /*0030*/ 	.short	0x0001
        /*0032*/ 	.short	0x0004
        /*0034*/ 	.byte	0x00, 0xf0, 0x11, 0x00


	//----- nvinfo : EIATTR_KPARAM_INFO
	.align		4
.L_52:
        /*0038*/ 	.byte	0x04, 0x17
        /*003a*/ 	.short	(.L_54 - .L_53)
.L_53:
        /*003c*/ 	.word	0x00000000
        /*0040*/ 	.short	0x0000
        /*0042*/ 	.short	0x0000
        /*0044*/ 	.byte	0x00, 0xf0, 0x11, 0x00


	//----- nvinfo : EIATTR_SPARSE_MMA_MASK
	.align		4
.L_54:
        /*0048*/ 	.byte	0x03, 0x50
        /*004a*/ 	.short	0x0000


	//----- nvinfo : EIATTR_MAXREG_COUNT
	.align		4
        /*004c*/ 	.byte	0x03, 0x1b
        /*004e*/ 	.short	0x00ff


	//----- nvinfo : EIATTR_MERCURY_ISA_VERSION
	.align		4
        /*0050*/ 	.byte	0x03, 0x5f
        /*0052*/ 	.short	0x0101


	//----- nvinfo : EIATTR_VRC_CTA_INIT_COUNT
	.align		4
        /*0054*/ 	.byte	0x02, 0x4a
	.zero		1
	.zero		1


	//----- nvinfo : EIATTR_EXIT_INSTR_OFFSETS
	.align		4
        /*0058*/ 	.byte	0x04, 0x1c
        /*005a*/ 	.short	(.L_56 - .L_55)


	//   ....[0]....
.L_55:
        /*005c*/ 	.word	0x00000180


	//   ....[1]....
        /*0060*/ 	.word	0x000003f0


	//----- nvinfo : EIATTR_CRS_STACK_SIZE
	.align		4
.L_56:
        /*0064*/ 	.byte	0x04, 0x1e
        /*0066*/ 	.short	(.L_58 - .L_57)
.L_57:
        /*0068*/ 	.word	0x00000000


	//----- nvinfo : EIATTR_CBANK_PARAM_SIZE
	.align		4
.L_58:
        /*006c*/ 	.byte	0x03, 0x19
        /*006e*/ 	.short	0x0018


	//----- nvinfo : EIATTR_PARAM_CBANK
	.align		4
        /*0070*/ 	.byte	0x04, 0x0a
        /*0072*/ 	.short	(.L_60 - .L_59)
	.align		4
.L_59:
        /*0074*/ 	.word	index@(.nv.constant0._Z18trapezoidal_kernelfffPf)
        /*0078*/ 	.short	0x0380
        /*007a*/ 	.short	0x0018


	//----- nvinfo : EIATTR_SW_WAR
	.align		4
.L_60:
        /*007c*/ 	.byte	0x04, 0x36
        /*007e*/ 	.short	(.L_62 - .L_61)
.L_61:
        /*0080*/ 	.word	0x00000008
.L_62:


//--------------------- .nv.callgraph             --------------------------
	.section	.nv.callgraph,"",@"SHT_CUDA_CALLGRAPH"
	.align	4
	.sectionentsize	8
	.align		4
        /*0000*/ 	.word	0x00000000
	.align		4
        /*0004*/ 	.word	0xffffffff
	.align		4
        /*0008*/ 	.word	0x00000000
	.align		4
        /*000c*/ 	.word	0xfffffffe
	.align		4
        /*0010*/ 	.word	0x00000000
	.align		4
        /*0014*/ 	.word	0xfffffffd
	.align		4
        /*0018*/ 	.word	0x00000000
	.align		4
        /*001c*/ 	.word	0xfffffffc


//--------------------- .nv.constant4             --------------------------
	.section	.nv.constant4,"a",@progbits
	.align	8
	.align		8
.nv.constant4:
        /*0000*/ 	.dword	precalc_xorwow_matrix
	.align		8
        /*0008*/ 	.dword	precalc_xorwow_offset_matrix
	.align		8
        /*0010*/ 	.dword	mrg32k3aM1
	.align		8
        /*0018*/ 	.dword	mrg32k3aM2
	.align		8
        /*0020*/ 	.dword	mrg32k3aM1SubSeq
	.align		8
        /*0028*/ 	.dword	mrg32k3aM2SubSeq
	.align		8
        /*0030*/ 	.dword	mrg32k3aM1Seq
	.align		8
        /*0038*/ 	.dword	mrg32k3aM2Seq


//--------------------- .nv.constant3             --------------------------
	.section	.nv.constant3,"a",@progbits
	.align	8
.nv.constant3:
	.type		__cr_lgamma_table,@object
	.size		__cr_lgamma_table,(.L_8 - __cr_lgamma_table)
__cr_lgamma_table:
        /*0000*/ 	.byte	0x00, 0x00, 0x00, 0x00, 0x00, 0x00, 0x00, 0x00, 0x00, 0x00, 0x00, 0x00, 0x00, 0x00, 0x00, 0x00
        /*0010*/ 	.byte	0xef, 0x39, 0xfa, 0xfe, 0x42, 0x2e, 0xe6, 0x3f, 0x02, 0x20, 0x2a, 0xfa, 0x0b, 0xab, 0xfc, 0x3f
        /*0020*/ 	.byte	0xf9, 0x2c, 0x92, 0x7c, 0xa7, 0x6c, 0x09, 0x40, 0xc9, 0x79, 0x44, 0x3c, 0x64, 0x26, 0x13, 0x40
        /*0030*/ 	.byte	0xca, 0x01, 0xcf, 0x3a, 0x27, 0x51, 0x1a, 0x40, 0x30, 0xcc, 0x2d, 0xf3, 0xe1, 0x0c, 0x21, 0x40
        /*0040*/ 	.byte	0x0d, 0xb7, 0xfc, 0x82, 0x8e, 0x35, 0x25, 0x40
.L_8:


//--------------------- .text._Z18monte_carlo_kernelffPfP17curandStateXORWOW --------------------------
	.section	.text._Z18monte_carlo_kernelffPfP17curandStateXORWOW,"ax",@progbits
	.align	128
        .global         _Z18monte_carlo_kernelffPfP17curandStateXORWOW
        .type           _Z18monte_carlo_kernelffPfP17curandStateXORWOW,@function
        .size           _Z18monte_carlo_kernelffPfP17curandStateXORWOW,(.L_x_46 - _Z18monte_carlo_kernelffPfP17curandStateXORWOW)
        .other          _Z18monte_carlo_kernelffPfP17curandStateXORWOW,@"STO_CUDA_ENTRY STV_DEFAULT"
_Z18monte_carlo_kernelffPfP17curandStateXORWOW:
.text._Z18monte_carlo_kernelffPfP17curandStateXORWOW:
[----:B------:R-:W-:Y:S01]  /*0000*/  LDC R1, c[0x0][0x37c] ;  /* 0x0000df00ff017b82 */ /* 0x000fe20000000800 */
[----:B------:R-:W0:Y:S07]  /*0010*/  S2R R3, SR_TID.X ;  /* 0x0000000000037919 */ /* 0x000e2e0000002100 */
[----:B------:R-:W0:Y:S01]  /*0020*/  S2UR UR4, SR_CTAID.X ;  /* 0x00000000000479c3 */ /* 0x000e220000002500 */
[----:B------:R-:W1:Y:S01]  /*0030*/  LDCU.64 UR6, c[0x0][0x358] ;  /* 0x00006b00ff0677ac */ /* 0x000e620008000a00 */
[----:B------:R-:W-:Y:S01]  /*0040*/  IMAD.MOV.U32 R10, RZ, RZ, 0x3198c20f ;  /* 0x3198c20fff0a7424 */ /* 0x000fe200078e00ff */
[----:B------:R-:W-:Y:S01]  /*0050*/  BSSY.RECONVERGENT B0, `(.L_x_0) ;  /* 0x00000ee000007945 */ /* 0x000fe20003800200 */
[----:B------:R-:W-:-:S02]  /*0060*/  IMAD.MOV.U32 R11, RZ, RZ, 0x5efdb30c ;  /* 0x5efdb30cff0b7424 */ /* 0x000fc400078e00ff */
[----:B------:R-:W-:Y:S02]  /*0070*/  IMAD.MOV.U32 R14, RZ, RZ, 0x423bb012 ;  /* 0x423bb012ff0e7424 */ /* 0x000fe400078e00ff */
[----:B------:R-:W0:Y:S01]  /*0080*/  LDC R12, c[0x0][0x360] ;  /* 0x0000d800ff0c7b82 */ /* 0x000e220000000800 */
[----:B------:R-:W-:Y:S02]  /*0090*/  IMAD.MOV.U32 R15, RZ, RZ, -0x75bd8fc ;  /* 0xf8a42704ff0f7424 */ /* 0x000fe400078e00ff */
[----:B------:R-:W-:Y:S02]  /*00a0*/  IMAD.MOV.U32 R16, RZ, RZ, -0x23270784 ;  /* 0xdcd8f87cff107424 */ /* 0x000fe400078e00ff */
[----:B------:R-:W-:Y:S02]  /*00b0*/  IMAD.MOV.U32 R17, RZ, RZ, 0x57fa2510 ;  /* 0x57fa2510ff117424 */ /* 0x000fe400078e00ff */
[----:B------:R-:W-:Y:S01]  /*00c0*/  IMAD.MOV.U32 R7, RZ, RZ, -0x75bd8fc ;  /* 0xf8a42704ff077424 */ /* 0x000fe200078e00ff */
[----:B------:R-:W2:Y:S01]  /*00d0*/  LDC.64 R8, c[0x0][0x390] ;  /* 0x0000e400ff087b82 */ /* 0x000ea20000000a00 */
[----:B------:R-:W-:-:S02]  /*00e0*/  IMAD.MOV.U32 R6, RZ, RZ, 0x423bb012 ;  /* 0x423bb012ff067424 */ /* 0x000fc400078e00ff */
[----:B------:R-:W-:Y:S02]  /*00f0*/  IMAD.MOV.U32 R5, RZ, RZ, 0x57fa2510 ;  /* 0x57fa2510ff057424 */ /* 0x000fe400078e00ff */
[----:B------:R-:W-:Y:S02]  /*0100*/  IMAD.MOV.U32 R4, RZ, RZ, -0x23270784 ;  /* 0xdcd8f87cff047424 */ /* 0x000fe400078e00ff */
[----:B0-----:R-:W-:Y:S02]  /*0110*/  IMAD R12, R12, UR4, R3 ;  /* 0x000000040c0c7c24 */ /* 0x001fe4000f8e0203 */
[----:B------:R-:W-:-:S03]  /*0120*/  IMAD.MOV.U32 R3, RZ, RZ, 0x5efdb30c ;  /* 0x5efdb30cff037424 */ /* 0x000fc600078e00ff */
[C---:B------:R-:W-:Y:S01]  /*0130*/  ISETP.NE.AND P0, PT, R12.reuse, RZ, PT ;  /* 0x000000ff0c00720c */ /* 0x040fe20003f05270 */
[----:B--2---:R-:W-:-:S05]  /*0140*/  IMAD.WIDE.U32 R8, R12, 0x30, R8 ;  /* 0x000000300c087825 */ /* 0x004fca00078e0008 */
[----:B-1----:R0:W-:Y:S04]  /*0150*/  STG.E.64 desc[UR6][R8.64], R10 ;  /* 0x0000000a08007986 */ /* 0x0021e8000c101b06 */
[----:B------:R0:W-:Y:S04]  /*0160*/  STG.E.64 desc[UR6][R8.64+0x8], R14 ;  /* 0x0000080e08007986 */ /* 0x0001e8000c101b06 */
[----:B------:R0:W-:Y:S01]  /*0170*/  STG.E.64 desc[UR6][R8.64+0x10], R16 ;  /* 0x0000101008007986 */ /* 0x0001e2000c101b06 */
[----:B------:R-:W-:Y:S05]  /*0180*/  @!P0 BRA `(.L_x_1) ;  /* 0x0000000c00688947 */ /* 0x000fea0003800000 */
[----:B------:R-:W-:Y:S02]  /*0190*/  IMAD.MOV.U32 R0, RZ, RZ, RZ ;  /* 0x000000ffff007224 */ /* 0x000fe400078e00ff */
[----:B------:R-:W-:Y:S02]  /*01a0*/  IMAD.MOV.U32 R2, RZ, RZ, R12 ;  /* 0x000000ffff027224 */ /* 0x000fe400078e000c */
[----:B------:R-:W-:Y:S02]  /*01b0*/  IMAD.MOV.U32 R13, RZ, RZ, RZ ;  /* 0x000000ffff0d7224 */ /* 0x000fe400078e00ff */
[----:B------:R-:W-:Y:S02]  /*01c0*/  IMAD.MOV.U32 R3, RZ, RZ, 0x5efdb30c ;  /* 0x5efdb30cff037424 */ /* 0x000fe400078e00ff */
[----:B------:R-:W-:Y:S02]  /*01d0*/  IMAD.MOV.U32 R6, RZ, RZ, 0x423bb012 ;  /* 0x423bb012ff067424 */ /* 0x000fe400078e00ff */
[----:B------:R-:W-:-:S02]  /*01e0*/  IMAD.MOV.U32 R7, RZ, RZ, -0x75bd8fc ;  /* 0xf8a42704ff077424 */ /* 0x000fc400078e00ff */
[----:B------:R-:W-:Y:S02]  /*01f0*/  IMAD.MOV.U32 R4, RZ, RZ, -0x23270784 ;  /* 0xdcd8f87cff047424 */ /* 0x000fe400078e00ff */
[----:B------:R-:W-:-:S07]  /*0200*/  IMAD.MOV.U32 R5, RZ, RZ, 0x57fa2510 ;  /* 0x57fa2510ff057424 */ /* 0x000fce00078e00ff */
.L_x_7:
[----:B0-----:R-:W-:Y:S01]  /*0210*/  LOP3.LUT R8, R2, 0x3, RZ, 0xc0, !PT ;  /* 0x0000000302087812 */ /* 0x001fe200078ec0ff */
[----:B------:R-:W-:Y:S03]  /*0220*/  BSSY.RECONVERGENT B1, `(.L_x_2) ;  /* 0x00000ca000017945 */ /* 0x000fe60003800200 */
[----:B------:R-:W-:-:S04]  /*0230*/  ISETP.NE.U32.AND P0, PT, R8, RZ, PT ;  /* 0x000000ff0800720c */ /* 0x000fc80003f05070 */
[----:B------:R-:W-:-:S13]  /*0240*/  ISETP.NE.AND.EX P0, PT, RZ, RZ, PT, P0 ;  /* 0x000000ffff00720c */ /* 0x000fda0003f05300 */
[----:B------:R-:W-:Y:S05]  /*0250*/  @!P0 BRA `(.L_x_3) ;  /* 0x0000000c00188947 */ /* 0x000fea0003800000 */
[----:B------:R-:W0:Y:S01]  /*0260*/  LDC.64 R8, c[0x4][RZ] ;  /* 0x01000000ff087b82 */ /* 0x000e220000000a00 */
[----:B------:R-:W-:Y:S02]  /*0270*/  IMAD.MOV.U32 R14, RZ, RZ, RZ ;  /* 0x000000ffff0e7224 */ /* 0x000fe400078e00ff */
[----:B0-----:R-:W-:-:S07]  /*0280*/  IMAD.WIDE.U32 R8, R0, 0xc80, R8 ;  /* 0x00000c8000087825 */ /* 0x001fce00078e0008 */
.L_x_6:
[----:B------:R-:W-:Y:S01]  /*0290*/  IMAD.MOV.U32 R15, RZ, RZ, RZ ;  /* 0x000000ffff0f7224 */ /* 0x000fe200078e00ff */
[----:B0-----:R-:W-:Y:S02]  /*02a0*/  CS2R R4, SRZ ;  /* 0x0000000000047805 */ /* 0x001fe4000001ff00 */
[----:B------:R-:W-:Y:S01]  /*02b0*/  CS2R R6, SRZ ;  /* 0x0000000000067805 */ /* 0x000fe2000001ff00 */
[----:B------:R-:W-:-:S07]  /*02c0*/  IMAD.MOV.U32 R3, RZ, RZ, RZ ;  /* 0x000000ffff037224 */ /* 0x000fce00078e00ff */
.L_x_5:
[----:B------:R-:W0:Y:S02]  /*02d0*/  LDC.64 R10, c[0x0][0x390] ;  /* 0x0000e400ff0a7b82 */ /* 0x000e240000000a00 */
[----:B0-----:R-:W-:-:S04]  /*02e0*/  IMAD.WIDE.U32 R10, R12, 0x30, R10 ;  /* 0x000000300c0a7825 */ /* 0x001fc800078e000a */
[----:B------:R-:W-:-:S05]  /*02f0*/  IMAD.WIDE.U32 R10, R15, 0x4, R10 ;  /* 0x000000040f0a7825 */ /* 0x000fca00078e000a */
[----:B------:R0:W5:Y:S01]  /*0300*/  LDG.E R16, desc[UR6][R10.64+0x4] ;  /* 0x000004060a107981 */ /* 0x000162000c1e1900 */
[----:B------:R-:W-:-:S07]  /*0310*/  IMAD.MOV.U32 R17, RZ, RZ, RZ ;  /* 0x000000ffff117224 */ /* 0x000fce00078e00ff */
.L_x_4:
[----:B-----5:R-:W-:Y:S01]  /*0320*/  SHF.R.U32.HI R23, RZ, R17, R16 ;  /* 0x00000011ff177219 */ /* 0x020fe20000011610 */
[----:B0-----:R-:W-:-:S03]  /*0330*/  IMAD.SHL.U32 R10, R15, 0x20, RZ ;  /* 0x000000200f0a7824 */ /* 0x001fc600078e00ff */
[----:B------:R-:W-:Y:S01]  /*0340*/  LOP3.LUT R11, R23, 0x1, RZ, 0xc0, !PT ;  /* 0x00000001170b7812 */ /* 0x000fe200078ec0ff */
[----:B------:R-:W-:-:S03]  /*0350*/  IMAD.IADD R10, R10, 0x1, R17 ;  /* 0x000000010a0a7824 */ /* 0x000fc600078e0211 */
[----:B------:R-:W-:Y:S01]  /*0360*/  ISETP.NE.U32.AND P0, PT, R11, 0x1, PT ;  /* 0x000000010b00780c */ /* 0x000fe20003f05070 */
[----:B------:R-:W-:-:S03]  /*0370*/  IMAD R11, R10, 0x5, RZ ;  /* 0x000000050a0b7824 */ /* 0x000fc600078e02ff */
[----:B------:R-:W-:Y:S01]  /*0380*/  R2P PR, R23, 0x7e ;  /* 0x0000007e17007804 */ /* 0x000fe20000000000 */
[----:B------:R-:W-:-:S08]  /*0390*/  IMAD.WIDE.U32 R10, R11, 0x4, R8 ;  /* 0x000000040b0a7825 */ /* 0x000fd000078e0008 */
[----:B------:R-:W2:Y:S04]  /*03a0*/  @!P0 LDG.E R20, desc[UR6][R10.64+0x10] ;  /* 0x000010060a148981 */ /* 0x000ea8000c1e1900 */
[----:B------:R-:W3:Y:S04]  /*03b0*/  @P1 LDG.E R22, desc[UR6][R10.64+0x24] ;  /* 0x000024060a161981 */ /* 0x000ee8000c1e1900 */
[----:B------:R-:W4:Y:S04]  /*03c0*/  @P2 LDG.E R24, desc[UR6][R10.64+0x38] ;  /* 0x000038060a182981 */ /* 0x000f28000c1e1900 */
[----:B------:R-:W4:Y:S04]  /*03d0*/  @P3 LDG.E R26, desc[UR6][R10.64+0x4c] ;  /* 0x00004c060a1a3981 */ /* 0x000f28000c1e1900 */
[----:B------:R-:W4:Y:S04]  /*03e0*/  @P4 LDG.E R28, desc[UR6][R10.64+0x60] ;  /* 0x000060060a1c4981 */ /* 0x000f28000c1e1900 */
[----:B------:R-:W4:Y:S04]  /*03f0*/  @!P0 LDG.E R18, desc[UR6][R10.64] ;  /* 0x000000060a128981 */ /* 0x000f28000c1e1900 */
[----:B------:R-:W4:Y:S04]  /*0400*/  @!P0 LDG.E R19, desc[UR6][R10.64+0x4] ;  /* 0x000004060a138981 */ /* 0x000f28000c1e1900 */
[----:B------:R-:W4:Y:S04]  /*0410*/  @P5 LDG.E R21, desc[UR6][R10.64+0x74] ;  /* 0x000074060a155981 */ /* 0x000f28000c1e1900 */
[----:B------:R-:W4:Y:S04]  /*0420*/  @P1 LDG.E R25, desc[UR6][R10.64+0x20] ;  /* 0x000020060a191981 */ /* 0x000f28000c1e1900 */
[----:B------:R-:W4:Y:S01]  /*0430*/  @P3 LDG.E R27, desc[UR6][R10.64+0x48] ;  /* 0x000048060a1b3981 */ /* 0x000f22000c1e1900 */
[----:B--2---:R-:W-:-:S03]  /*0440*/  @!P0 LOP3.LUT R5, R5, R20, RZ, 0x3c, !PT ;  /* 0x0000001405058212 */ /* 0x004fc600078e3cff */
[----:B------:R-:W2:Y:S01]  /*0450*/  @P1 LDG.E R20, desc[UR6][R10.64+0x14] ;  /* 0x000014060a141981 */ /* 0x000ea2000c1e1900 */
[----:B---3--:R-:W-:-:S03]  /*0460*/  @P1 LOP3.LUT R5, R5, R22, RZ, 0x3c, !PT ;  /* 0x0000001605051212 */ /* 0x008fc600078e3cff */
[----:B------:R-:W3:Y:S01]  /*0470*/  @P1 LDG.E R22, desc[UR6][R10.64+0x1c] ;  /* 0x00001c060a161981 */ /* 0x000ee2000c1e1900 */
[----:B----4-:R-:W-:-:S03]  /*0480*/  @P2 LOP3.LUT R5, R5, R24, RZ, 0x3c, !PT ;  /* 0x0000001805052212 */ /* 0x010fc600078e3cff */
[----:B------:R-:W4:Y:S01]  /*0490*/  @P2 LDG.E R24, desc[UR6][R10.64+0x28] ;  /* 0x000028060a182981 */ /* 0x000f22000c1e1900 */
[----:B------:R-:W-:-:S03]  /*04a0*/  @P3 LOP3.LUT R5, R5, R26, RZ, 0x3c, !PT ;  /* 0x0000001a05053212 */ /* 0x000fc600078e3cff */
[----:B------:R-:W3:Y:S01]  /*04b0*/  @P6 LDG.E R26, desc[UR6][R10.64+0x88] ;  /* 0x000088060a1a6981 */ /* 0x000ee2000c1e1900 */
[----:B------:R-:W-:Y:S02]  /*04c0*/  @P4 LOP3.LUT R5, R5, R28, RZ, 0x3c, !PT ;  /* 0x0000001c05054212 */ /* 0x000fe400078e3cff */
[----:B------:R-:W-:Y:S02]  /*04d0*/  @!P0 LOP3.LUT R3, R3, R18, RZ, 0x3c, !PT ;  /* 0x0000001203038212 */ /* 0x000fe400078e3cff */
[----:B------:R-:W3:Y:S01]  /*04e0*/  @!P0 LDG.E R18, desc[UR6][R10.64+0x8] ;  /* 0x000008060a128981 */ /* 0x000ee2000c1e1900 */
[----:B------:R-:W-:-:S03]  /*04f0*/  @!P0 LOP3.LUT R6, R6, R19, RZ, 0x3c, !PT ;  /* 0x0000001306068212 */ /* 0x000fc600078e3cff */
[----:B------:R-:W3:Y:S01]  /*0500*/  @!P0 LDG.E R19, desc[UR6][R10.64+0xc] ;  /* 0x00000c060a138981 */ /* 0x000ee2000c1e1900 */
[----:B------:R-:W-:-:S03]  /*0510*/  @P5 LOP3.LUT R5, R5, R21, RZ, 0x3c, !PT ;  /* 0x0000001505055212 */ /* 0x000fc600078e3cff */
[----:B------:R-:W3:Y:S01]  /*0520*/  @P1 LDG.E R21, desc[UR6][R10.64+0x18] ;  /* 0x000018060a151981 */ /* 0x000ee2000c1e1900 */
[----:B--2---:R-:W-:-:S03]  /*0530*/  @P1 LOP3.LUT R3, R3, R20, RZ, 0x3c, !PT ;  /* 0x0000001403031212 */ /* 0x004fc600078e3cff */
[----:B------:R-:W2:Y:S01]  /*0540*/  @P3 LDG.E R20, desc[UR6][R10.64+0x3c] ;  /* 0x00003c060a143981 */ /* 0x000ea2000c1e1900 */
[----:B----4-:R-:W-:-:S03]  /*0550*/  @P2 LOP3.LUT R3, R3, R24, RZ, 0x3c, !PT ;  /* 0x0000001803032212 */ /* 0x010fc600078e3cff */
[----:B------:R-:W4:Y:S01]  /*0560*/  @P4 LDG.E R24, desc[UR6][R10.64+0x50] ;  /* 0x000050060a184981 */ /* 0x000f22000c1e1900 */
[----:B---3--:R-:W-:-:S03]  /*0570*/  @!P0 LOP3.LUT R7, R7, R18, RZ, 0x3c, !PT ;  /* 0x0000001207078212 */ /* 0x008fc600078e3cff */
[----:B------:R-:W3:Y:S01]  /*0580*/  @P2 LDG.E R18, desc[UR6][R10.64+0x30] ;  /* 0x000030060a122981 */ /* 0x000ee2000c1e1900 */
[----:B------:R-:W-:-:S03]  /*0590*/  @!P0 LOP3.LUT R4, R4, R19, RZ, 0x3c, !PT ;  /* 0x0000001304048212 */ /* 0x000fc600078e3cff */
[----:B------:R-:W3:Y:S01]  /*05a0*/  @P2 LDG.E R19, desc[UR6][R10.64+0x2c] ;  /* 0x00002c060a132981 */ /* 0x000ee2000c1e1900 */
[----:B------:R-:W-:-:S03]  /*05b0*/  @P1 LOP3.LUT R6, R6, R21, RZ, 0x3c, !PT ;  /* 0x0000001506061212 */ /* 0x000fc600078e3cff */
[----:B------:R-:W3:Y:S01]  /*05c0*/  @P2 LDG.E R21, desc[UR6][R10.64+0x34] ;  /* 0x000034060a152981 */ /* 0x000ee2000c1e1900 */
[----:B------:R-:W-:Y:S02]  /*05d0*/  @P1 LOP3.LUT R7, R7, R22, RZ, 0x3c, !PT ;  /* 0x0000001607071212 */ /* 0x000fe400078e3cff */
[----:B------:R-:W-:Y:S01]  /*05e0*/  @P1 LOP3.LUT R4, R4, R25, RZ, 0x3c, !PT ;  /* 0x0000001904041212 */ /* 0x000fe200078e3cff */
[----:B------:R-:W3:Y:S04]  /*05f0*/  @P3 LDG.E R22, desc[UR6][R10.64+0x44] ;  /* 0x000044060a163981 */ /* 0x000ee8000c1e1900 */
[----:B------:R-:W3:Y:S01]  /*0600*/  @P3 LDG.E R25, desc[UR6][R10.64+0x40] ;  /* 0x000040060a193981 */ /* 0x000ee2000c1e1900 */
[----:B--2---:R-:W-:-:S03]  /*0610*/  @P3 LOP3.LUT R3, R3, R20, RZ, 0x3c, !PT ;  /* 0x0000001403033212 */ /* 0x004fc600078e3cff */
[----:B------:R-:W2:Y:S01]  /*0620*/  @P5 LDG.E R20, desc[UR6][R10.64+0x64] ;  /* 0x000064060a145981 */ /* 0x000ea2000c1e1900 */
[----:B----4-:R-:W-:-:S03]  /*0630*/  @P4 LOP3.LUT R3, R3, R24, RZ, 0x3c, !PT ;  /* 0x0000001803034212 */ /* 0x010fc600078e3cff */
[----:B------:R-:W4:Y:S01]  /*0640*/  @P6 LDG.E R24, desc[UR6][R10.64+0x78] ;  /* 0x000078060a186981 */ /* 0x000f22000c1e1900 */
[----:B---3--:R-:W-:-:S03]  /*0650*/  @P2 LOP3.LUT R7, R7, R18, RZ, 0x3c, !PT ;  /* 0x0000001207072212 */ /* 0x008fc600078e3cff */
[----:B------:R-:W3:Y:S01]  /*0660*/  @P4 LDG.E R18, desc[UR6][R10.64+0x58] ;  /* 0x000058060a124981 */ /* 0x000ee2000c1e1900 */
[----:B------:R-:W-:-:S03]  /*0670*/  @P2 LOP3.LUT R6, R6, R19, RZ, 0x3c, !PT ;  /* 0x0000001306062212 */ /* 0x000fc600078e3cff */
[----:B------:R-:W3:Y:S01]  /*0680*/  @P4 LDG.E R19, desc[UR6][R10.64+0x54] ;  /* 0x000054060a134981 */ /* 0x000ee2000c1e1900 */
[----:B------:R-:W-:-:S03]  /*0690*/  @P2 LOP3.LUT R4, R4, R21, RZ, 0x3c, !PT ;  /* 0x0000001504042212 */ /* 0x000fc600078e3cff */
[----:B------:R-:W3:Y:S01]  /*06a0*/  @P4 LDG.E R21, desc[UR6][R10.64+0x5c] ;  /* 0x00005c060a154981 */ /* 0x000ee2000c1e1900 */
[----:B------:R-:W-:Y:S02]  /*06b0*/  @P3 LOP3.LUT R7, R7, R22, RZ, 0x3c, !PT ;  /* 0x0000001607073212 */ /* 0x000fe400078e3cff */
[----:B------:R-:W-:Y:S01]  /*06c0*/  @P3 LOP3.LUT R4, R4, R27, RZ, 0x3c, !PT ;  /* 0x0000001b04043212 */ /* 0x000fe200078e3cff */
[----:B------:R-:W3:Y:S01]  /*06d0*/  @P5 LDG.E R22, desc[UR6][R10.64+0x6c] ;  /* 0x00006c060a165981 */ /* 0x000ee2000c1e1900 */
[----:B------:R-:W-:-:S03]  /*06e0*/  @P3 LOP3.LUT R6, R6, R25, RZ, 0x3c, !PT ;  /* 0x0000001906063212 */ /* 0x000fc600078e3cff */
[----:B------:R-:W3:Y:S04]  /*06f0*/  @P5 LDG.E R25, desc[UR6][R10.64+0x68] ;  /* 0x000068060a195981 */ /* 0x000ee8000c1e1900 */
[----:B------:R-:W3:Y:S01]  /*0700*/  @P5 LDG.E R27, desc[UR6][R10.64+0x70] ;  /* 0x000070060a1b5981 */ /* 0x000ee2000c1e1900 */
[----:B------:R-:W-:Y:S02]  /*0710*/  LOP3.LUT P0, RZ, R23, 0x80, RZ, 0xc0, !PT ;  /* 0x0000008017ff7812 */ /* 0x000fe4000780c0ff */
[----:B--2---:R-:W-:-:S11]  /*0720*/  @P5 LOP3.LUT R3, R3, R20, RZ, 0x3c, !PT ;  /* 0x0000001403035212 */ /* 0x004fd600078e3cff */
        /* <DEDUP_REMOVED lines=15> */
[----:B------:R-:W-:Y:S02]  /*0820*/  @P6 LOP3.LUT R5, R5, R26, RZ, 0x3c, !PT ;  /* 0x0000001a05056212 */ /* 0x000fe400078e3cff */
[----:B--2---:R-:W-:Y:S02]  /*0830*/  @P0 LOP3.LUT R3, R3, R20, RZ, 0x3c, !PT ;  /* 0x0000001403030212 */ /* 0x004fe400078e3cff */
[----:B----4-:R-:W-:Y:S02]  /*0840*/  @P0 LOP3.LUT R5, R5, R24, RZ, 0x3c, !PT ;  /* 0x0000001805050212 */ /* 0x010fe400078e3cff */
[----:B---3--:R-:W-:Y:S02]  /*0850*/  @P6 LOP3.LUT R7, R7, R18, RZ, 0x3c, !PT ;  /* 0x0000001207076212 */ /* 0x008fe400078e3cff */
[----:B------:R-:W-:Y:S02]  /*0860*/  @P6 LOP3.LUT R6, R6, R19, RZ, 0x3c, !PT ;  /* 0x0000001306066212 */ /* 0x000fe400078e3cff */
[----:B------:R-:W-:-:S02]  /*0870*/  @P6 LOP3.LUT R4, R4, R21, RZ, 0x3c, !PT ;  /* 0x0000001504046212 */ /* 0x000fc400078e3cff */
[----:B------:R-:W-:Y:S02]  /*0880*/  @P0 LOP3.LUT R7, R7, R22, RZ, 0x3c, !PT ;  /* 0x0000001607070212 */ /* 0x000fe400078e3cff */
[----:B------:R-:W-:Y:S02]  /*0890*/  @P0 LOP3.LUT R6, R6, R25, RZ, 0x3c, !PT ;  /* 0x0000001906060212 */ /* 0x000fe400078e3cff */
[----:B------:R-:W-:Y:S02]  /*08a0*/  @P0 LOP3.LUT R4, R4, R27, RZ, 0x3c, !PT ;  /* 0x0000001b04040212 */ /* 0x000fe400078e3cff */
[----:B------:R-:W-:-:S13]  /*08b0*/  R2P PR, R23.B1, 0x7f ;  /* 0x0000007f17007804 */ /* 0x000fda0000001000 */
[----:B------:R-:W2:Y:S04]  /*08c0*/  @P0 LDG.E R18, desc[UR6][R10.64+0xa0] ;  /* 0x0000a0060a120981 */ /* 0x000ea8000c1e1900 */
[----:B------:R-:W3:Y:S04]  /*08d0*/  @P0 LDG.E R20, desc[UR6][R10.64+0xa8] ;  /* 0x0000a8060a140981 */ /* 0x000ee8000c1e1900 */
[----:B------:R-:W4:Y:S04]  /*08e0*/  @P1 LDG.E R22, desc[UR6][R10.64+0xbc] ;  /* 0x0000bc060a161981 */ /* 0x000f28000c1e1900 */
[----:B------:R-:W4:Y:S04]  /*08f0*/  @P1 LDG.E R24, desc[UR6][R10.64+0xc4] ;  /* 0x0000c4060a181981 */ /* 0x000f28000c1e1900 */
[----:B------:R-:W4:Y:S04]  /*0900*/  @P0 LDG.E R19, desc[UR6][R10.64+0xa4] ;  /* 0x0000a4060a130981 */ /* 0x000f28000c1e1900 */
[----:B------:R-:W4:Y:S04]  /*0910*/  @P0 LDG.E R21, desc[UR6][R10.64+0xac] ;  /* 0x0000ac060a150981 */ /* 0x000f28000c1e1900 */
[----:B------:R-:W4:Y:S04]  /*0920*/  @P1 LDG.E R25, desc[UR6][R10.64+0xb8] ;  /* 0x0000b8060a191981 */ /* 0x000f28000c1e1900 */
[----:B------:R-:W4:Y:S04]  /*0930*/  @P2 LDG.E R26, desc[UR6][R10.64+0xc8] ;  /* 0x0000c8060a1a2981 */ /* 0x000f28000c1e1900 */
[----:B------:R-:W4:Y:S04]  /*0940*/  @P1 LDG.E R27, desc[UR6][R10.64+0xc0] ;  /* 0x0000c0060a1b1981 */ /* 0x000f28000c1e1900 */
[----:B------:R-:W4:Y:S01]  /*0950*/  @P3 LDG.E R28, desc[UR6][R10.64+0xec] ;  /* 0x0000ec060a1c3981 */ /* 0x000f22000c1e1900 */
[----:B--2---:R-:W-:-:S03]  /*0960*/  @P0 LOP3.LUT R3, R3, R18, RZ, 0x3c, !PT ;  /* 0x0000001203030212 */ /* 0x004fc600078e3cff */
[----:B------:R-:W2:Y:S01]  /*0970*/  @P0 LDG.E R18, desc[UR6][R10.64+0xb0] ;  /* 0x0000b0060a120981 */ /* 0x000ea2000c1e1900 */
[----:B---3--:R-:W-:-:S03]  /*0980*/  @P0 LOP3.LUT R7, R7, R20, RZ, 0x3c, !PT ;  /* 0x0000001407070212 */ /* 0x008fc600078e3cff */
[----:B------:R-:W3:Y:S01]  /*0990*/  @P1 LDG.E R20, desc[UR6][R10.64+0xb4] ;  /* 0x0000b4060a141981 */ /* 0x000ee2000c1e1900 */
[----:B----4-:R-:W-:-:S03]  /*09a0*/  @P1 LOP3.LUT R7, R7, R22, RZ, 0x3c, !PT ;  /* 0x0000001607071212 */ /* 0x010fc600078e3cff */
[----:B------:R-:W4:Y:S01]  /*09b0*/  @P2 LDG.E R22, desc[UR6][R10.64+0xd8] ;  /* 0x0000d8060a162981 */ /* 0x000f22000c1e1900 */
[----:B------:R-:W-:-:S03]  /*09c0*/  @P0 LOP3.LUT R6, R6, R19, RZ, 0x3c, !PT ;  /* 0x0000001306060212 */ /* 0x000fc600078e3cff */
[----:B------:R-:W4:Y:S01]  /*09d0*/  @P2 LDG.E R19, desc[UR6][R10.64+0xcc] ;  /* 0x0000cc060a132981 */ /* 0x000f22000c1e1900 */
[----:B------:R-:W-:-:S03]  /*09e0*/  @P0 LOP3.LUT R4, R4, R21, RZ, 0x3c, !PT ;  /* 0x0000001504040212 */ /* 0x000fc600078e3cff */
[----:B------:R-:W4:Y:S01]  /*09f0*/  @P2 LDG.E R21, desc[UR6][R10.64+0xd4] ;  /* 0x0000d4060a152981 */ /* 0x000f22000c1e1900 */
[----:B------:R-:W-:-:S03]  /*0a00*/  @P1 LOP3.LUT R6, R6, R25, RZ, 0x3c, !PT ;  /* 0x0000001906061212 */ /* 0x000fc600078e3cff */
[----:B------:R-:W4:Y:S01]  /*0a10*/  @P3 LDG.E R25, desc[UR6][R10.64+0xe8] ;  /* 0x0000e8060a193981 */ /* 0x000f22000c1e1900 */
[----:B--2---:R-:W-:-:S03]  /*0a20*/  @P0 LOP3.LUT R5, R5, R18, RZ, 0x3c, !PT ;  /* 0x0000001205050212 */ /* 0x004fc600078e3cff */
[----:B------:R-:W2:Y:S01]  /*0a30*/  @P4 LDG.E R18, desc[UR6][R10.64+0xf0] ;  /* 0x0000f0060a124981 */ /* 0x000ea2000c1e1900 */
[----:B------:R-:W-:-:S03]  /*0a40*/  @P1 LOP3.LUT R5, R5, R24, RZ, 0x3c, !PT ;  /* 0x0000001805051212 */ /* 0x000fc600078e3cff */
[----:B------:R-:W2:Y:S01]  /*0a50*/  @P3 LDG.E R24, desc[UR6][R10.64+0xdc] ;  /* 0x0000dc060a183981 */ /* 0x000ea2000c1e1900 */
[----:B---3--:R-:W-:-:S03]  /*0a60*/  @P1 LOP3.LUT R3, R3, R20, RZ, 0x3c, !PT ;  /* 0x0000001403031212 */ /* 0x008fc600078e3cff */
[----:B------:R-:W3:Y:S01]  /*0a70*/  @P2 LDG.E R20, desc[UR6][R10.64+0xd0] ;  /* 0x0000d0060a142981 */ /* 0x000ee2000c1e1900 */
[----:B------:R-:W-:Y:S02]  /*0a80*/  LOP3.LUT P0, RZ, R23, 0x8000, RZ, 0xc0, !PT ;  /* 0x0000800017ff7812 */ /* 0x000fe4000780c0ff */
[----:B------:R-:W-:Y:S01]  /*0a90*/  @P2 LOP3.LUT R3, R3, R26, RZ, 0x3c, !PT ;  /* 0x0000001a03032212 */ /* 0x000fe200078e3cff */
[----:B------:R-:W3:Y:S04]  /*0aa0*/  @P3 LDG.E R23, desc[UR6][R10.64+0xe0] ;  /* 0x0000e0060a173981 */ /* 0x000ee8000c1e1900 */
[----:B------:R-:W3:Y:S01]  /*0ab0*/  @P3 LDG.E R26, desc[UR6][R10.64+0xe4] ;  /* 0x0000e4060a1a3981 */ /* 0x000ee2000c1e1900 */
[----:B------:R-:W-:Y:S02]  /*0ac0*/  @P1 LOP3.LUT R4, R4, R27, RZ, 0x3c, !PT ;  /* 0x0000001b04041212 */ /* 0x000fe400078e3cff */
[----:B----4-:R-:W-:-:S02]  /*0ad0*/  @P2 LOP3.LUT R5, R5, R22, RZ, 0x3c, !PT ;  /* 0x0000001605052212 */ /* 0x010fc400078e3cff */
[----:B------:R-:W4:Y:S01]  /*0ae0*/  @P4 LDG.E R22, desc[UR6][R10.64+0x100] ;  /* 0x000100060a164981 */ /* 0x000f22000c1e1900 */
[----:B------:R-:W-:Y:S02]  /*0af0*/  @P2 LOP3.LUT R6, R6, R19, RZ, 0x3c, !PT ;  /* 0x0000001306062212 */ /* 0x000fe400078e3cff */
[----:B------:R-:W-:Y:S01]  /*0b00*/  @P2 LOP3.LUT R4, R4, R21, RZ, 0x3c, !PT ;  /* 0x0000001504042212 */ /* 0x000fe200078e3cff */
[----:B------:R-:W4:Y:S04]  /*0b10*/  @P4 LDG.E R19, desc[UR6][R10.64+0xf4] ;  /* 0x0000f4060a134981 */ /* 0x000f28000c1e1900 */
[----:B------:R-:W4:Y:S01]  /*0b20*/  @P4 LDG.E R21, desc[UR6][R10.64+0xfc] ;  /* 0x0000fc060a154981 */ /* 0x000f22000c1e1900 */
[----:B------:R-:W-:-:S03]  /*0b30*/  @P3 LOP3.LUT R4, R4, R25, RZ, 0x3c, !PT ;  /* 0x0000001904043212 */ /* 0x000fc600078e3cff */
[----:B------:R-:W4:Y:S01]  /*0b40*/  @P5 LDG.E R25, desc[UR6][R10.64+0x110] ;  /* 0x000110060a195981 */ /* 0x000f22000c1e1900 */
[----:B--2---:R-:W-:-:S03]  /*0b50*/  @P3 LOP3.LUT R3, R3, R24, RZ, 0x3c, !PT ;  /* 0x0000001803033212 */ /* 0x004fc600078e3cff */
[----:B------:R-:W2:Y:S01]  /*0b60*/  @P5 LDG.E R24, desc[UR6][R10.64+0x104] ;  /* 0x000104060a185981 */ /* 0x000ea2000c1e1900 */
[----:B---3--:R-:W-:Y:S02]  /*0b70*/  @P2 LOP3.LUT R7, R7, R20, RZ, 0x3c, !PT ;  /* 0x0000001407072212 */ /* 0x008fe400078e3cff */
[----:B------:R-:W-:Y:S01]  /*0b80*/  @P4 LOP3.LUT R3, R3, R18, RZ, 0x3c, !PT ;  /* 0x0000001203034212 */ /* 0x000fe200078e3cff */
[----:B------:R-:W3:Y:S01]  /*0b90*/  @P4 LDG.E R20, desc[UR6][R10.64+0xf8] ;  /* 0x0000f8060a144981 */ /* 0x000ee2000c1e1900 */
[----:B------:R-:W-:-:S03]  /*0ba0*/  @P3 LOP3.LUT R6, R6, R23, RZ, 0x3c, !PT ;  /* 0x0000001706063212 */ /* 0x000fc600078e3cff */
[----:B------:R-:W3:Y:S01]  /*0bb0*/  @P5 LDG.E R18, desc[UR6][R10.64+0x114] ;  /* 0x000114060a125981 */ /* 0x000ee2000c1e1900 */
[----:B------:R-:W-:-:S03]  /*0bc0*/  @P3 LOP3.LUT R7, R7, R26, RZ, 0x3c, !PT ;  /* 0x0000001a07073212 */ /* 0x000fc600078e3cff */
[----:B------:R-:W3:Y:S04]  /*0bd0*/  @P5 LDG.E R23, desc[UR6][R10.64+0x108] ;  /* 0x000108060a175981 */ /* 0x000ee8000c1e1900 */
[----:B------:R-:W3:Y:S01]  /*0be0*/  @P5 LDG.E R26, desc[UR6][R10.64+0x10c] ;  /* 0x00010c060a1a5981 */ /* 0x000ee2000c1e1900 */
[----:B------:R-:W-:Y:S02]  /*0bf0*/  @P3 LOP3.LUT R5, R5, R28, RZ, 0x3c, !PT ;  /* 0x0000001c05053212 */ /* 0x000fe400078e3cff */
[----:B----4-:R-:W-:Y:S01]  /*0c00*/  @P4 LOP3.LUT R6, R6, R19, RZ, 0x3c, !PT ;  /* 0x0000001306064212 */ /* 0x010fe200078e3cff */
[----:B------:R-:W4:Y:S01]  /*0c10*/  @P0 LDG.E R28, desc[UR6][R10.64+0x13c] ;  /* 0x00013c060a1c0981 */ /* 0x000f22000c1e1900 */
[----:B------:R-:W-:Y:S02]  /*0c20*/  @P4 LOP3.LUT R5, R5, R22, RZ, 0x3c, !PT ;  /* 0x0000001605054212 */ /* 0x000fe400078e3cff */
[----:B------:R-:W-:Y:S01]  /*0c30*/  @P4 LOP3.LUT R4, R4, R21, RZ, 0x3c, !PT ;  /* 0x0000001504044212 */ /* 0x000fe200078e3cff */
[----:B------:R-:W4:Y:S04]  /*0c40*/  @P6 LDG.E R19, desc[UR6][R10.64+0x11c] ;  /* 0x00011c060a136981 */ /* 0x000f28000c1e1900 */
[----:B------:R-:W4:Y:S01]  /*0c50*/  @P6 LDG.E R22, desc[UR6][R10.64+0x120] ;  /* 0x000120060a166981 */ /* 0x000f22000c1e1900 */
[----:B------:R-:W-:-:S03]  /*0c60*/  @P5 LOP3.LUT R4, R4, R25, RZ, 0x3c, !PT ;  /* 0x0000001904045212 */ /* 0x000fc600078e3cff */
[----:B------:R-:W4:Y:S04]  /*0c70*/  @P6 LDG.E R21, desc[UR6][R10.64+0x124] ;  /* 0x000124060a156981 */ /* 0x000f28000c1e1900 */
[----:B------:R-:W4:Y:S01]  /*0c80*/  @P0 LDG.E R25, desc[UR6][R10.64+0x138] ;  /* 0x000138060a190981 */ /* 0x000f22000c1e1900 */
[----:B--2---:R-:W-:-:S03]  /*0c90*/  @P5 LOP3.LUT R3, R3, R24, RZ, 0x3c, !PT ;  /* 0x0000001803035212 */ /* 0x004fc600078e3cff */
[----:B------:R-:W2:Y:S01]  /*0ca0*/  @P0 LDG.E R24, desc[UR6][R10.64+0x12c] ;  /* 0x00012c060a180981 */ /* 0x000ea2000c1e1900 */
[----:B---3--:R-:W-:-:S03]  /*0cb0*/  @P4 LOP3.LUT R7, R7, R20, RZ, 0x3c, !PT ;  /* 0x0000001407074212 */ /* 0x008fc600078e3cff */
[----:B------:R-:W3:Y:S01]  /*0cc0*/  @P6 LDG.E R20, desc[UR6][R10.64+0x118] ;  /* 0x000118060a146981 */ /* 0x000ee2000c1e1900 */
[----:B------:R-:W-:-:S03]  /*0cd0*/  @P5 LOP3.LUT R5, R5, R18, RZ, 0x3c, !PT ;  /* 0x0000001205055212 */ /* 0x000fc600078e3cff */
[----:B------:R-:W2:Y:S01]  /*0ce0*/  @P6 LDG.E R18, desc[UR6][R10.64+0x128] ;  /* 0x000128060a126981 */ /* 0x000ea2000c1e1900 */
[----:B------:R-:W-:-:S03]  /*0cf0*/  @P5 LOP3.LUT R6, R6, R23, RZ, 0x3c, !PT ;  /* 0x0000001706065212 */ /* 0x000fc600078e3cff */
[----:B------:R-:W2:Y:S01]  /*0d00*/  @P0 LDG.E R23, desc[UR6][R10.64+0x130] ;  /* 0x000130060a170981 */ /* 0x000ea2000c1e1900 */
[----:B------:R-:W-:-:S03]  /*0d10*/  @P5 LOP3.LUT R7, R7, R26, RZ, 0x3c, !PT ;  /* 0x0000001a07075212 */ /* 0x000fc600078e3cff */
[----:B------:R-:W2:Y:S01]  /*0d20*/  @P0 LDG.E R26, desc[UR6][R10.64+0x134] ;  /* 0x000134060a1a0981 */ /* 0x000ea2000c1e1900 */
[----:B------:R-:W-:-:S05]  /*0d30*/  VIADD R17, R17, 0x10 ;  /* 0x0000001011117836 */ /* 0x000fca0000000000 */
[----:B------:R-:W-:Y:S02]  /*0d40*/  ISETP.NE.AND P1, PT, R17, 0x20, PT ;  /* 0x000000201100780c */ /* 0x000fe40003f25270 */
[----:B----4-:R-:W-:Y:S02]  /*0d50*/  @P6 LOP3.LUT R6, R6, R19, RZ, 0x3c, !PT ;  /* 0x0000001306066212 */ /* 0x010fe400078e3cff */
[----:B------:R-:W-:Y:S02]  /*0d60*/  @P6 LOP3.LUT R7, R7, R22, RZ, 0x3c, !PT ;  /* 0x0000001607076212 */ /* 0x000fe400078e3cff */
[----:B------:R-:W-:-:S04]  /*0d70*/  @P6 LOP3.LUT R4, R4, R21, RZ, 0x3c, !PT ;  /* 0x0000001504046212 */ /* 0x000fc800078e3cff */
[----:B------:R-:W-:Y:S02]  /*0d80*/  @P0 LOP3.LUT R4, R4, R25, RZ, 0x3c, !PT ;  /* 0x0000001904040212 */ /* 0x000fe400078e3cff */
[----:B---3--:R-:W-:Y:S02]  /*0d90*/  @P6 LOP3.LUT R3, R3, R20, RZ, 0x3c, !PT ;  /* 0x0000001403036212 */ /* 0x008fe400078e3cff */
[----:B--2---:R-:W-:Y:S02]  /*0da0*/  @P6 LOP3.LUT R5, R5, R18, RZ, 0x3c, !PT ;  /* 0x0000001205056212 */ /* 0x004fe400078e3cff */
[----:B------:R-:W-:Y:S02]  /*0db0*/  @P0 LOP3.LUT R3, R3, R24, RZ, 0x3c, !PT ;  /* 0x0000001803030212 */ /* 0x000fe400078e3cff */
[----:B------:R-:W-:Y:S02]  /*0dc0*/  @P0 LOP3.LUT R6, R6, R23, RZ, 0x3c, !PT ;  /* 0x0000001706060212 */ /* 0x000fe400078e3cff */
[----:B------:R-:W-:-:S02]  /*0dd0*/  @P0 LOP3.LUT R5, R5, R28, RZ, 0x3c, !PT ;  /* 0x0000001c05050212 */ /* 0x000fc400078e3cff */
[----:B------:R-:W-:Y:S01]  /*0de0*/  @P0 LOP3.LUT R7, R7, R26, RZ, 0x3c, !PT ;  /* 0x0000001a07070212 */ /* 0x000fe200078e3cff */
[----:B------:R-:W-:Y:S06]  /*0df0*/  @P1 BRA `(.L_x_4) ;  /* 0xfffffff400481947 */ /* 0x000fec000383ffff */
[----:B------:R-:W-:-:S05]  /*0e00*/  VIADD R15, R15, 0x1 ;  /* 0x000000010f0f7836 */ /* 0x000fca0000000000 */
[----:B------:R-:W-:-:S13]  /*0e10*/  ISETP.NE.AND P0, PT, R15, 0x5, PT ;  /* 0x000000050f00780c */ /* 0x000fda0003f05270 */
[----:B------:R-:W-:Y:S05]  /*0e20*/  @P0 BRA `(.L_x_5) ;  /* 0xfffffff400280947 */ /* 0x000fea000383ffff */
[----:B------:R-:W0:Y:S01]  /*0e30*/  LDC.64 R10, c[0x0][0x390] ;  /* 0x0000e400ff0a7b82 */ /* 0x000e220000000a00 */
[----:B------:R-:W-:Y:S01]  /*0e40*/  VIADD R14, R14, 0x1 ;  /* 0x000000010e0e7836 */ /* 0x000fe20000000000 */
[----:B------:R-:W-:-:S04]  /*0e50*/  LOP3.LUT R15, R2, 0x3, RZ, 0xc0, !PT ;  /* 0x00000003020f7812 */ /* 0x000fc800078ec0ff */
[----:B------:R-:W-:Y:S01]  /*0e60*/  ISETP.GE.U32.AND P0, PT, R14, R15, PT ;  /* 0x0000000f0e00720c */ /* 0x000fe20003f06070 */
[----:B0-----:R-:W-:-:S05]  /*0e70*/  IMAD.WIDE.U32 R10, R12, 0x30, R10 ;  /* 0x000000300c0a7825 */ /* 0x001fca00078e000a */
[----:B------:R0:W-:Y:S04]  /*0e80*/  STG.E desc[UR6][R10.64+0x4], R3 ;  /* 0x000004030a007986 */ /* 0x0001e8000c101906 */
[----:B------:R0:W-:Y:S04]  /*0e90*/  STG.E.64 desc[UR6][R10.64+0x8], R6 ;  /* 0x000008060a007986 */ /* 0x0001e8000c101b06 */
[----:B------:R0:W-:Y:S01]  /*0ea0*/  STG.E.64 desc[UR6][R10.64+0x10], R4 ;  /* 0x000010040a007986 */ /* 0x0001e2000c101b06 */
[----:B------:R-:W-:Y:S05]  /*0eb0*/  @!P0 BRA `(.L_x_6) ;  /* 0xfffffff000f48947 */ /* 0x000fea000383ffff */
.L_x_3:
[----:B------:R-:W-:Y:S05]  /*0ec0*/  BSYNC.RECONVERGENT B1 ;  /* 0x0000000000017941 */ /* 0x000fea0003800200 */
.L_x_2:
[----:B------:R-:W-:Y:S01]  /*0ed0*/  ISETP.GT.U32.AND P0, PT, R2, 0x3, PT ;  /* 0x000000030200780c */ /* 0x000fe20003f04070 */
[----:B------:R-:W-:Y:S01]  /*0ee0*/  VIADD R0, R0, 0x1 ;  /* 0x0000000100007836 */ /* 0x000fe20000000000 */
[--C-:B------:R-:W-:Y:S02]  /*0ef0*/  SHF.R.U64 R2, R2, 0x2, R13.reuse ;  /* 0x0000000202027819 */ /* 0x100fe4000000120d */
[----:B------:R-:W-:Y:S02]  /*0f00*/  ISETP.GT.U32.AND.EX P0, PT, R13, RZ, PT, P0 ;  /* 0x000000ff0d00720c */ /* 0x000fe40003f04100 */
[----:B------:R-:W-:-:S11]  /*0f10*/  SHF.R.U32.HI R13, RZ, 0x2, R13 ;  /* 0x00000002ff0d7819 */ /* 0x000fd6000001160d */
[----:B------:R-:W-:Y:S05]  /*0f20*/  @P0 BRA `(.L_x_7) ;  /* 0xfffffff000b80947 */ /* 0x000fea000383ffff */
.L_x_1:
[----:B------:R-:W-:Y:S05]  /*0f30*/  BSYNC.RECONVERGENT B0 ;  /* 0x0000000000007941 */ /* 0x000fea0003800200 */
.L_x_0:
[----:B0-----:R-:W0:Y:S01]  /*0f40*/  LDC.64 R8, c[0x0][0x390] ;  /* 0x0000e400ff087b82 */ /* 0x001e220000000a00 */
[----:B------:R-:W-:Y:S01]  /*0f50*/  IMAD.MOV.U32 R11, RZ, RZ, 0x319e49d4 ;  /* 0x319e49d4ff0b7424 */ /* 0x000fe200078e00ff */
[----:B------:R-:W-:Y:S01]  /*0f60*/  UMOV UR4, URZ ;  /* 0x000000ff00047c82 */ /* 0x000fe20008000000 */
[----:B------:R-:W-:Y:S02]  /*0f70*/  IMAD.MOV.U32 R10, RZ, RZ, RZ ;  /* 0x000000ffff0a7224 */ /* 0x000fe400078e00ff */
[----:B0-----:R-:W-:-:S05]  /*0f80*/  IMAD.WIDE.U32 R8, R12, 0x30, R8 ;  /* 0x000000300c087825 */ /* 0x001fca00078e0008 */
[----:B------:R0:W-:Y:S04]  /*0f90*/  STG.E.64 desc[UR6][R8.64+0x18], RZ ;  /* 0x000018ff08007986 */ /* 0x0001e8000c101b06 */
[----:B------:R0:W-:Y:S04]  /*0fa0*/  STG.E desc[UR6][R8.64+0x20], RZ ;  /* 0x000020ff08007986 */ /* 0x0001e8000c101906 */
[----:B------:R0:W-:Y:S02]  /*0fb0*/  STG.E.64 desc[UR6][R8.64+0x28], RZ ;  /* 0x000028ff08007986 */ /* 0x0001e4000c101b06 */
.L_x_20:
[----:B------:R-:W-:Y:S01]  /*0fc0*/  SHF.R.U32.HI R0, RZ, 0x2, R3 ;  /* 0x00000002ff007819 */ /* 0x000fe20000011603 */
[----:B------:R-:W-:Y:S01]  /*0fd0*/  IMAD.MOV.U32 R16, RZ, RZ, 0x2f800000 ;  /* 0x2f800000ff107424 */ /* 0x000fe200078e00ff */
[----:B------:R-:W-:Y:S01]  /*0fe0*/  SHF.R.U32.HI R13, RZ, 0x2, R6 ;  /* 0x00000002ff0d7819 */ /* 0x000fe20000011606 */
[----:B------:R-:W-:Y:S01]  /*0ff0*/  UIADD3 UR4, UPT, UPT, UR4, 0x4, URZ ;  /* 0x0000000404047890 */ /* 0x000fe2000fffe0ff */
[----:B------:R-:W-:Y:S01]  /*1000*/  LOP3.LUT R0, R0, R3, RZ, 0x3c, !PT ;  /* 0x0000000300007212 */ /* 0x000fe200078e3cff */
[----:B------:R-:W-:Y:S01]  /*1010*/  IMAD.SHL.U32 R3, R5, 0x10, RZ ;  /* 0x0000001005037824 */ /* 0x000fe200078e00ff */
[----:B------:R-:W-:Y:S01]  /*1020*/  LOP3.LUT R13, R13, R6, RZ, 0x3c, !PT ;  /* 0x000000060d0d7212 */ /* 0x000fe200078e3cff */
[----:B------:R-:W-:Y:S01]  /*1030*/  UISETP.NE.AND UP0, UPT, UR4, 0x1000, UPT ;  /* 0x000010000400788c */ /* 0x000fe2000bf05270 */
[----:B------:R-:W-:Y:S01]  /*1040*/  SHF.R.U32.HI R6, RZ, 0x2, R7 ;  /* 0x00000002ff067819 */ /* 0x000fe20000011607 */
[----:B------:R-:W-:Y:S01]  /*1050*/  IMAD.SHL.U32 R2, R0, 0x2, RZ ;  /* 0x0000000200027824 */ /* 0x000fe200078e00ff */
[----:B------:R-:W-:Y:S02]  /*1060*/  BSSY.RECONVERGENT B0, `(.L_x_8) ;  /* 0x0000034000007945 */ /* 0x000fe40003800200 */
[----:B------:R-:W-:-:S02]  /*1070*/  LOP3.LUT R6, R6, R7, RZ, 0x3c, !PT ;  /* 0x0000000706067212 */ /* 0x000fc400078e3cff */
[----:B------:R-:W-:Y:S01]  /*1080*/  LOP3.LUT R0, R0, R2, R3, 0x96, !PT ;  /* 0x0000000200007212 */ /* 0x000fe200078e9603 */
[----:B------:R-:W-:Y:S02]  /*1090*/  IMAD.SHL.U32 R3, R13, 0x2, RZ ;  /* 0x000000020d037824 */ /* 0x000fe400078e00ff */
[----:B------:R-:W-:Y:S01]  /*10a0*/  IMAD.SHL.U32 R7, R6, 0x2, RZ ;  /* 0x0000000206077824 */ /* 0x000fe200078e00ff */
[----:B------:R-:W-:-:S05]  /*10b0*/  LOP3.LUT R0, R0, R5, RZ, 0x3c, !PT ;  /* 0x0000000500007212 */ /* 0x000fca00078e3cff */
[----:B------:R-:W-:-:S05]  /*10c0*/  IMAD.SHL.U32 R2, R0, 0x10, RZ ;  /* 0x0000001000027824 */ /* 0x000fca00078e00ff */
[----:B------:R-:W-:Y:S02]  /*10d0*/  LOP3.LUT R3, R13, R3, R2, 0x96, !PT ;  /* 0x000000030d037212 */ /* 0x000fe400078e9602 */
[----:B------:R-:W-:Y:S02]  /*10e0*/  SHF.R.U32.HI R13, RZ, 0x2, R4 ;  /* 0x00000002ff0d7819 */ /* 0x000fe40000011604 */
[----:B------:R-:W-:Y:S02]  /*10f0*/  LOP3.LUT R2, R3, R0, RZ, 0x3c, !PT ;  /* 0x0000000003027212 */ /* 0x000fe400078e3cff */
[----:B------:R-:W-:-:S03]  /*1100*/  LOP3.LUT R13, R13, R4, RZ, 0x3c, !PT ;  /* 0x000000040d0d7212 */ /* 0x000fc600078e3cff */
[----:B------:R-:W-:-:S05]  /*1110*/  IMAD.SHL.U32 R3, R2, 0x10, RZ ;  /* 0x0000001002037824 */ /* 0x000fca00078e00ff */
[----:B------:R-:W-:Y:S02]  /*1120*/  LOP3.LUT R3, R6, R7, R3, 0x96, !PT ;  /* 0x0000000706037212 */ /* 0x000fe400078e9603 */
[----:B------:R-:W-:Y:S02]  /*1130*/  SHF.R.U32.HI R6, RZ, 0x2, R5 ;  /* 0x00000002ff067819 */ /* 0x000fe40000011605 */
[----:B------:R-:W-:Y:S01]  /*1140*/  LOP3.LUT R14, R3, R2, RZ, 0x3c, !PT ;  /* 0x00000002030e7212 */ /* 0x000fe200078e3cff */
[----:B------:R-:W-:Y:S01]  /*1150*/  IMAD.SHL.U32 R3, R13, 0x2, RZ ;  /* 0x000000020d037824 */ /* 0x000fe200078e00ff */
[----:B------:R-:W-:Y:S02]  /*1160*/  LOP3.LUT R6, R6, R5, RZ, 0x3c, !PT ;  /* 0x0000000506067212 */ /* 0x000fe400078e3cff */
[----:B------:R-:W-:Y:S01]  /*1170*/  SHF.R.U32.HI R7, RZ, 0x2, R0 ;  /* 0x00000002ff077819 */ /* 0x000fe20000011600 */
[----:B------:R-:W-:-:S03]  /*1180*/  IMAD.SHL.U32 R4, R14, 0x10, RZ ;  /* 0x000000100e047824 */ /* 0x000fc600078e00ff */
[----:B------:R-:W-:Y:S02]  /*1190*/  LOP3.LUT R7, R7, R0, RZ, 0x3c, !PT ;  /* 0x0000000007077212 */ /* 0x000fe400078e3cff */
[----:B------:R-:W-:Y:S01]  /*11a0*/  LOP3.LUT R3, R13, R3, R4, 0x96, !PT ;  /* 0x000000030d037212 */ /* 0x000fe200078e9604 */
[----:B------:R-:W-:Y:S02]  /*11b0*/  IMAD.SHL.U32 R4, R6, 0x2, RZ ;  /* 0x0000000206047824 */ /* 0x000fe400078e00ff */
[----:B------:R-:W-:Y:S01]  /*11c0*/  IMAD.IADD R13, R0, 0x1, R11 ;  /* 0x00000001000d7824 */ /* 0x000fe200078e020b */
[----:B------:R-:W-:-:S04]  /*11d0*/  LOP3.LUT R3, R3, R14, RZ, 0x3c, !PT ;  /* 0x0000000e03037212 */ /* 0x000fc800078e3cff */
[----:B------:R-:W-:Y:S01]  /*11e0*/  I2FP.F32.U32 R13, R13 ;  /* 0x0000000d000d7245 */ /* 0x000fe20000201000 */
[----:B------:R-:W-:-:S04]  /*11f0*/  IMAD.SHL.U32 R5, R3, 0x10, RZ ;  /* 0x0000001003057824 */ /* 0x000fc800078e00ff */
[----:B------:R-:W-:Y:S01]  /*1200*/  FFMA R13, R13, R16, 1.1641532182693481445e-10 ;  /* 0x2f0000000d0d7423 */ /* 0x000fe20000000010 */
[----:B------:R-:W-:Y:S02]  /*1210*/  LOP3.LUT R4, R6, R4, R5, 0x96, !PT ;  /* 0x0000000406047212 */ /* 0x000fe400078e9605 */
[----:B------:R-:W-:Y:S01]  /*1220*/  SHF.R.U32.HI R5, RZ, 0x2, R2 ;  /* 0x00000002ff057819 */ /* 0x000fe20000011602 */
[----:B------:R-:W-:Y:S01]  /*1230*/  FFMA R13, R13, R13, 1 ;  /* 0x3f8000000d0d7423 */ /* 0x000fe2000000000d */
[----:B------:R-:W-:Y:S01]  /*1240*/  LOP3.LUT R6, R4, R3, RZ, 0x3c, !PT ;  /* 0x0000000304067212 */ /* 0x000fe200078e3cff */
[----:B------:R-:W-:Y:S01]  /*1250*/  IMAD.SHL.U32 R4, R7, 0x2, RZ ;  /* 0x0000000207047824 */ /* 0x000fe200078e00ff */
[----:B------:R-:W-:-:S03]  /*1260*/  LOP3.LUT R5, R5, R2, RZ, 0x3c, !PT ;  /* 0x0000000205057212 */ /* 0x000fc600078e3cff */
[----:B------:R-:W-:Y:S02]  /*1270*/  IMAD.SHL.U32 R0, R6, 0x10, RZ ;  /* 0x0000001006007824 */ /* 0x000fe400078e00ff */
[----:B------:R-:W-:-:S03]  /*1280*/  IMAD.SHL.U32 R2, R5, 0x2, RZ ;  /* 0x0000000205027824 */ /* 0x000fc600078e00ff */
[----:B------:R-:W-:Y:S01]  /*1290*/  LOP3.LUT R7, R7, R4, R0, 0x96, !PT ;  /* 0x0000000407077212 */ /* 0x000fe200078e9600 */
[----:B------:R-:W-:-:S03]  /*12a0*/  VIADD R4, R13, 0x1800000 ;  /* 0x018000000d047836 */ /* 0x000fc60000000000 */
[----:B------:R-:W-:Y:S02]  /*12b0*/  LOP3.LUT R7, R7, R6, RZ, 0x3c, !PT ;  /* 0x0000000607077212 */ /* 0x000fe400078e3cff */
[----:B------:R-:W-:-:S03]  /*12c0*/  LOP3.LUT R4, R4, 0x7f800000, RZ, 0xc0, !PT ;  /* 0x7f80000004047812 */ /* 0x000fc600078ec0ff */
[----:B------:R-:W-:Y:S01]  /*12d0*/  IMAD.SHL.U32 R0, R7, 0x10, RZ ;  /* 0x0000001007007824 */ /* 0x000fe200078e00ff */
[----:B------:R-:W-:-:S04]  /*12e0*/  ISETP.GT.U32.AND P0, PT, R4, 0x1ffffff, PT ;  /* 0x01ffffff0400780c */ /* 0x000fc80003f04070 */
[----:B------:R-:W-:-:S04]  /*12f0*/  LOP3.LUT R0, R5, R2, R0, 0x96, !PT ;  /* 0x0000000205007212 */ /* 0x000fc800078e9600 */
[----:B------:R-:W-:-:S05]  /*1300*/  LOP3.LUT R4, R0, R7, RZ, 0x3c, !PT ;  /* 0x0000000700047212 */ /* 0x000fca00078e3cff */
[----:B------:R-:W-:Y:S05]  /*1310*/  @P0 BRA `(.L_x_9) ;  /* 0x0000000000100947 */ /* 0x000fea0003800000 */
[----:B------:R-:W-:Y:S01]  /*1320*/  IMAD.MOV.U32 R0, RZ, RZ, R13 ;  /* 0x000000ffff007224 */ /* 0x000fe200078e000d */
[----:B------:R-:W-:-:S07]  /*1330*/  MOV R16, 0x1350 ;  /* 0x0000135000107802 */ /* 0x000fce0000000f00 */
[----:B0-----:R-:W-:Y:S05]  /*1340*/  CALL.REL.NOINC `($__internal_0_$__cuda_sm20_rcp_rn_f32_slowpath) ;  /* 0x0000000400787944 */ /* 0x001fea0003c00000 */
[----:B------:R-:W-:Y:S05]  /*1350*/  BRA `(.L_x_10) ;  /* 0x0000000000107947 */ /* 0x000fea0003800000 */
.L_x_9:
[----:B------:R-:W1:Y:S02]  /*1360*/  MUFU.RCP R0, R13 ;  /* 0x0000000d00007308 */ /* 0x000e640000001000 */
[----:B-1----:R-:W-:-:S04]  /*1370*/  FFMA R2, R13, R0, -1 ;  /* 0xbf8000000d027423 */ /* 0x002fc80000000000 */
[----:B------:R-:W-:-:S04]  /*1380*/  FADD.FTZ R5, -R2, -RZ ;  /* 0x800000ff02057221 */ /* 0x000fc80000010100 */
[----:B------:R-:W-:-:S07]  /*1390*/  FFMA R0, R0, R5, R0 ;  /* 0x0000000500007223 */ /* 0x000fce0000000000 */
.L_x_10:
[----:B------:R-:W-:Y:S05]  /*13a0*/  BSYNC.RECONVERGENT B0 ;  /* 0x0000000000007941 */ /* 0x000fea0003800200 */
.L_x_8:
[----:B------:R-:W-:Y:S01]  /*13b0*/  IADD3 R2, PT, PT, R11, 0xb0f8a, R14 ;  /* 0x000b0f8a0b027810 */ /* 0x000fe20007ffe00e */
[----:B------:R-:W-:Y:S01]  /*13c0*/  IMAD.MOV.U32 R5, RZ, RZ, 0x2f800000 ;  /* 0x2f800000ff057424 */ /* 0x000fe200078e00ff */
[----:B------:R-:W-:Y:S01]  /*13d0*/  FSETP.GTU.AND P0, PT, R0, 1, PT ;  /* 0x3f8000000000780b */ /* 0x000fe20003f0c000 */
[----:B------:R-:W-:Y:S01]  /*13e0*/  BSSY.RECONVERGENT B0, `(.L_x_11) ;  /* 0x0000012000007945 */ /* 0x000fe20003800200 */
[----:B------:R-:W-:Y:S01]  /*13f0*/  I2FP.F32.U32 R2, R2 ;  /* 0x0000000200027245 */ /* 0x000fe20000201000 */
[----:B------:R-:W-:-:S04]  /*1400*/  VIADD R15, R10, 0x1 ;  /* 0x000000010a0f7836 */ /* 0x000fc80000000000 */
[----:B------:R-:W-:-:S04]  /*1410*/  FFMA R2, R2, R5, 1.1641532182693481445e-10 ;  /* 0x2f00000002027423 */ /* 0x000fc80000000005 */
[----:B------:R-:W-:Y:S02]  /*1420*/  FFMA R13, R2, R2, 1 ;  /* 0x3f800000020d7423 */ /* 0x000fe40000000002 */
[----:B------:R-:W-:Y:S02]  /*1430*/  @P0 IMAD.MOV R15, RZ, RZ, R10 ;  /* 0x000000ffff0f0224 */ /* 0x000fe400078e020a */
[----:B------:R-:W-:-:S05]  /*1440*/  VIADD R2, R13, 0x1800000 ;  /* 0x018000000d027836 */ /* 0x000fca0000000000 */
[----:B------:R-:W-:-:S04]  /*1450*/  LOP3.LUT R2, R2, 0x7f800000, RZ, 0xc0, !PT ;  /* 0x7f80000002027812 */ /* 0x000fc800078ec0ff */
[----:B------:R-:W-:-:S13]  /*1460*/  ISETP.GT.U32.AND P1, PT, R2, 0x1ffffff, PT ;  /* 0x01ffffff0200780c */ /* 0x000fda0003f24070 */
[----:B------:R-:W-:Y:S05]  /*1470*/  @P1 BRA `(.L_x_12) ;  /* 0x0000000000101947 */ /* 0x000fea0003800000 */
[----:B------:R-:W-:Y:S01]  /*1480*/  IMAD.MOV.U32 R0, RZ, RZ, R13 ;  /* 0x000000ffff007224 */ /* 0x000fe200078e000d */
[----:B------:R-:W-:-:S07]  /*1490*/  MOV R16, 0x14b0 ;  /* 0x000014b000107802 */ /* 0x000fce0000000f00 */
[----:B0-----:R-:W-:Y:S05]  /*14a0*/  CALL.REL.NOINC `($__internal_0_$__cuda_sm20_rcp_rn_f32_slowpath) ;  /* 0x0000000400207944 */ /* 0x001fea0003c00000 */
[----:B------:R-:W-:Y:S05]  /*14b0*/  BRA `(.L_x_13) ;  /* 0x0000000000107947 */ /* 0x000fea0003800000 */
.L_x_12:
[----:B------:R-:W1:Y:S02]  /*14c0*/  MUFU.RCP R0, R13 ;  /* 0x0000000d00007308 */ /* 0x000e640000001000 */
[----:B-1----:R-:W-:-:S04]  /*14d0*/  FFMA R2, R13, R0, -1 ;  /* 0xbf8000000d027423 */ /* 0x002fc80000000000 */
[----:B------:R-:W-:-:S04]  /*14e0*/  FADD.FTZ R5, -R2, -RZ ;  /* 0x800000ff02057221 */ /* 0x000fc80000010100 */
[----:B------:R-:W-:-:S07]  /*14f0*/  FFMA R0, R0, R5, R0 ;  /* 0x0000000500007223 */ /* 0x000fce0000000000 */
.L_x_13:
[----:B------:R-:W-:Y:S05]  /*1500*/  BSYNC.RECONVERGENT B0 ;  /* 0x0000000000007941 */ /* 0x000fea0003800200 */
.L_x_11:
        /* <DEDUP_REMOVED lines=17> */
.L_x_15:
[----:B------:R-:W1:Y:S02]  /*1620*/  MUFU.RCP R0, R13 ;  /* 0x0000000d00007308 */ /* 0x000e640000001000 */
[----:B-1----:R-:W-:-:S04]  /*1630*/  FFMA R2, R13, R0, -1 ;  /* 0xbf8000000d027423 */ /* 0x002fc80000000000 */
[----:B------:R-:W-:-:S04]  /*1640*/  FADD.FTZ R5, -R2, -RZ ;  /* 0x800000ff02057221 */ /* 0x000fc80000010100 */
[----:B------:R-:W-:-:S07]  /*1650*/  FFMA R0, R0, R5, R0 ;  /* 0x0000000500007223 */ /* 0x000fce0000000000 */
.L_x_16:
[----:B------:R-:W-:Y:S05]  /*1660*/  BSYNC.RECONVERGENT B0 ;  /* 0x0000000000007941 */ /* 0x000fea0003800200 */
.L_x_14:
[----:B------:R-:W-:Y:S01]  /*1670*/  IADD3 R2, PT, PT, R11, 0x212e9e, R4 ;  /* 0x00212e9e0b027810 */ /* 0x000fe20007ffe004 */
[----:B------:R-:W-:Y:S01]  /*1680*/  IMAD.MOV.U32 R5, RZ, RZ, 0x2f800000 ;  /* 0x2f800000ff057424 */ /* 0x000fe200078e00ff */
[----:B------:R-:W-:Y:S01]  /*1690*/  FSETP.GTU.AND P0, PT, R0, 1, PT ;  /* 0x3f8000000000780b */ /* 0x000fe20003f0c000 */
[----:B------:R-:W-:Y:S01]  /*16a0*/  BSSY.RECONVERGENT B0, `(.L_x_17) ;  /* 0x0000018000007945 */ /* 0x000fe20003800200 */
[----:B------:R-:W-:-:S05]  /*16b0*/  I2FP.F32.U32 R2, R2 ;  /* 0x0000000200027245 */ /* 0x000fca0000201000 */
[----:B------:R-:W-:Y:S01]  /*16c0*/  FFMA R2, R2, R5, 1.1641532182693481445e-10 ;  /* 0x2f00000002027423 */ /* 0x000fe20000000005 */
[----:B------:R-:W-:-:S03]  /*16d0*/  SHF.R.U32.HI R5, RZ, 0x2, R14 ;  /* 0x00000002ff057819 */ /* 0x000fc6000001160e */
[----:B------:R-:W-:Y:S01]  /*16e0*/  FFMA R15, R2, R2, 1 ;  /* 0x3f800000020f7423 */ /* 0x000fe20000000002 */
[----:B------:R-:W-:Y:S01]  /*16f0*/  LOP3.LUT R5, R5, R14, RZ, 0x3c, !PT ;  /* 0x0000000e05057212 */ /* 0x000fe200078e3cff */
[----:B------:R-:W-:Y:S02]  /*1700*/  VIADD R14, R10, 0x1 ;  /* 0x000000010a0e7836 */ /* 0x000fe40000000000 */
[----:B------:R-:W-:Y:S02]  /*1710*/  VIADD R0, R15, 0x1800000 ;  /* 0x018000000f007836 */ /* 0x000fe40000000000 */
[----:B------:R-:W-:Y:S02]  /*1720*/  IMAD.SHL.U32 R2, R5, 0x2, RZ ;  /* 0x0000000205027824 */ /* 0x000fe400078e00ff */
[----:B------:R-:W-:Y:S01]  /*1730*/  @P0 IMAD.MOV R14, RZ, RZ, R10 ;  /* 0x000000ffff0e0224 */ /* 0x000fe200078e020a */
[----:B------:R-:W-:Y:S01]  /*1740*/  LOP3.LUT R13, R0, 0x7f800000, RZ, 0xc0, !PT ;  /* 0x7f800000000d7812 */ /* 0x000fe200078ec0ff */
[----:B------:R-:W-:-:S03]  /*1750*/  IMAD.SHL.U32 R0, R4, 0x10, RZ ;  /* 0x0000001004007824 */ /* 0x000fc600078e00ff */
[----:B------:R-:W-:Y:S02]  /*1760*/  ISETP.GT.U32.AND P1, PT, R13, 0x1ffffff, PT ;  /* 0x01ffffff0d00780c */ /* 0x000fe40003f24070 */
[----:B------:R-:W-:-:S04]  /*1770*/  LOP3.LUT R5, R5, R2, R0, 0x96, !PT ;  /* 0x0000000205057212 */ /* 0x000fc800078e9600 */
[----:B------:R-:W-:-:S07]  /*1780*/  LOP3.LUT R5, R5, R4, RZ, 0x3c, !PT ;  /* 0x0000000405057212 */ /* 0x000fce00078e3cff */
[----:B------:R-:W-:Y:S05]  /*1790*/  @P1 BRA `(.L_x_18) ;  /* 0x0000000000101947 */ /* 0x000fea0003800000 */
[----:B------:R-:W-:Y:S01]  /*17a0*/  IMAD.MOV.U32 R0, RZ, RZ, R15 ;  /* 0x000000ffff007224 */ /* 0x000fe200078e000f */
[----:B------:R-:W-:-:S07]  /*17b0*/  MOV R16, 0x17d0 ;  /* 0x000017d000107802 */ /* 0x000fce0000000f00 */
[----:B0-----:R-:W-:Y:S05]  /*17c0*/  CALL.REL.NOINC `($__internal_0_$__cuda_sm20_rcp_rn_f32_slowpath) ;  /* 0x0000000000587944 */ /* 0x001fea0003c00000 */
[----:B------:R-:W-:Y:S05]  /*17d0*/  BRA `(.L_x_19) ;  /* 0x0000000000107947 */ /* 0x000fea0003800000 */
.L_x_18:
[----:B------:R-:W1:Y:S02]  /*17e0*/  MUFU.RCP R0, R15 ;  /* 0x0000000f00007308 */ /* 0x000e640000001000 */
[----:B-1----:R-:W-:-:S04]  /*17f0*/  FFMA R2, R15, R0, -1 ;  /* 0xbf8000000f027423 */ /* 0x002fc80000000000 */
[----:B------:R-:W-:-:S04]  /*1800*/  FADD.FTZ R13, -R2, -RZ ;  /* 0x800000ff020d7221 */ /* 0x000fc80000010100 */
[----:B------:R-:W-:-:S07]  /*1810*/  FFMA R0, R0, R13, R0 ;  /* 0x0000000d00007223 */ /* 0x000fce0000000000 */
.L_x_19:
[----:B------:R-:W-:Y:S05]  /*1820*/  BSYNC.RECONVERGENT B0 ;  /* 0x0000000000007941 */ /* 0x000fea0003800200 */
.L_x_17:
[----:B------:R-:W-:Y:S01]  /*1830*/  FSETP.GTU.AND P0, PT, R0, 1, PT ;  /* 0x3f8000000000780b */ /* 0x000fe20003f0c000 */
[----:B------:R-:W-:Y:S02]  /*1840*/  VIADD R10, R14, 0x1 ;  /* 0x000000010e0a7836 */ /* 0x000fe40000000000 */
[----:B------:R-:W-:-:S10]  /*1850*/  VIADD R11, R11, 0x2c3e28 ;  /* 0x002c3e280b0b7836 */ /* 0x000fd40000000000 */
[----:B------:R-:W-:Y:S01]  /*1860*/  @P0 IMAD.MOV R10, RZ, RZ, R14 ;  /* 0x000000ffff0a0224 */ /* 0x000fe200078e020e */
[----:B------:R-:W-:Y:S06]  /*1870*/  BRA.U UP0, `(.L_x_20) ;  /* 0xfffffff500d07547 */ /* 0x000fec000b83ffff */
[----:B------:R-:W1:Y:S01]  /*1880*/  LDCU.64 UR8, c[0x0][0x388] ;  /* 0x00007100ff0877ac */ /* 0x000e620008000a00 */
[----:B------:R-:W-:Y:S01]  /*1890*/  I2FP.F32.U32 R0, R10 ;  /* 0x0000000a00007245 */ /* 0x000fe20000201000 */
[----:B------:R-:W-:Y:S01]  /*18a0*/  IMAD.MOV.U32 R2, RZ, RZ, -0x1d6e9df1 ;  /* 0xe291620fff027424 */ /* 0x000fe200078e00ff */
[----:B------:R-:W-:Y:S03]  /*18b0*/  STG.E.64 desc[UR6][R8.64+0x8], R6 ;  /* 0x0000080608007986 */ /* 0x000fe6000c101b06 */
[----:B------:R-:W-:Y:S01]  /*18c0*/  FMUL R13, R0, 0.000244140625 ;  /* 0x39800000000d7820 */ /* 0x000fe20000400000 */
[----:B------:R-:W-:Y:S04]  /*18d0*/  STG.E.64 desc[UR6][R8.64+0x10], R4 ;  /* 0x0000100408007986 */ /* 0x000fe8000c101b06 */
[----:B------:R-:W-:Y:S01]  /*18e0*/  STG.E.64 desc[UR6][R8.64], R2 ;  /* 0x0000000208007986 */ /* 0x000fe2000c101b06 */
[----:B-1----:R-:W-:-:S04]  /*18f0*/  LEA R10, P0, R12, UR8, 0x2 ;  /* 0x000000080c0a7c11 */ /* 0x002fc8000f8010ff */
[----:B------:R-:W-:-:S05]  /*1900*/  LEA.HI.X R11, R12, UR9, RZ, 0x2, P0 ;  /* 0x000000090c0b7c11 */ /* 0x000fca00080f14ff */
[----:B------:R-:W-:Y:S01]  /*1910*/  STG.E desc[UR6][R10.64], R13 ;  /* 0x0000000d0a007986 */ /* 0x000fe2000c101906 */
[----:B------:R-:W-:Y:S05]  /*1920*/  EXIT ;  /* 0x000000000000794d */ /* 0x000fea0003800000 */
        .weak           $__internal_0_$__cuda_sm20_rcp_rn_f32_slowpath
        .type           $__internal_0_$__cuda_sm20_rcp_rn_f32_slowpath,@function
        .size           $__internal_0_$__cuda_sm20_rcp_rn_f32_slowpath,(.L_x_46 - $__internal_0_$__cuda_sm20_rcp_rn_f32_slowpath)
$__internal_0_$__cuda_sm20_rcp_rn_f32_slowpath:
[----:B------:R-:W-:Y:S01]  /*1930*/  IMAD.SHL.U32 R2, R0, 0x2, RZ ;  /* 0x0000000200027824 */ /* 0x000fe200078e00ff */
[----:B------:R-:W-:Y:S04]  /*1940*/  BSSY.RECONVERGENT B1, `(.L_x_21) ;  /* 0x0000030000017945 */ /* 0x000fe80003800200 */
[----:B------:R-:W-:-:S04]  /*1950*/  SHF.R.U32.HI R2, RZ, 0x18, R2 ;  /* 0x00000018ff027819 */ /* 0x000fc80000011602 */
[----:B------:R-:W-:-:S13]  /*1960*/  ISETP.NE.U32.AND P0, PT, R2, RZ, PT ;  /* 0x000000ff0200720c */ /* 0x000fda0003f05070 */
[----:B------:R-:W-:Y:S05]  /*1970*/  @P0 BRA `(.L_x_22) ;  /* 0x0000000000280947 */ /* 0x000fea0003800000 */
[----:B------:R-:W-:-:S05]  /*1980*/  IMAD.SHL.U32 R2, R0, 0x2, RZ ;  /* 0x0000000200027824 */ /* 0x000fca00078e00ff */
[----:B------:R-:W-:-:S13]  /*1990*/  ISETP.NE.AND P0, PT, R2, RZ, PT ;  /* 0x000000ff0200720c */ /* 0x000fda0003f05270 */
[----:B------:R-:W-:Y:S01]  /*19a0*/  @P0 FFMA R17, R0, 1.84467440737095516160e+19, RZ ;  /* 0x5f80000000110823 */ /* 0x000fe200000000ff */
[----:B------:R-:W-:Y:S08]  /*19b0*/  @!P0 MUFU.RCP R13, R0 ;  /* 0x00000000000d8308 */ /* 0x000ff00000001000 */
[----:B------:R-:W0:Y:S02]  /*19c0*/  @P0 MUFU.RCP R2, R17 ;  /* 0x0000001100020308 */ /* 0x000e240000001000 */
[----:B0-----:R-:W-:-:S04]  /*19d0*/  @P0 FFMA R18, R17, R2, -1 ;  /* 0xbf80000011120423 */ /* 0x001fc80000000002 */
[----:B------:R-:W-:-:S04]  /*19e0*/  @P0 FADD.FTZ R19, -R18, -RZ ;  /* 0x800000ff12130221 */ /* 0x000fc80000010100 */
[----:B------:R-:W-:-:S04]  /*19f0*/  @P0 FFMA R2, R2, R19, R2 ;  /* 0x0000001302020223 */ /* 0x000fc80000000002 */
[----:B------:R-:W-:Y:S01]  /*1a00*/  @P0 FFMA R13, R2, 1.84467440737095516160e+19, RZ ;  /* 0x5f800000020d0823 */ /* 0x000fe200000000ff */
[----:B------:R-:W-:Y:S06]  /*1a10*/  BRA `(.L_x_23) ;  /* 0x0000000000887947 */ /* 0x000fec0003800000 */
.L_x_22:
[----:B------:R-:W-:-:S05]  /*1a20*/  VIADD R13, R2, 0xffffff03 ;  /* 0xffffff03020d7836 */ /* 0x000fca0000000000 */
[----:B------:R-:W-:-:S13]  /*1a30*/  ISETP.GT.U32.AND P0, PT, R13, 0x1, PT ;  /* 0x000000010d00780c */ /* 0x000fda0003f04070 */
[----:B------:R-:W-:Y:S05]  /*1a40*/  @P0 BRA `(.L_x_24) ;  /* 0x0000000000780947 */ /* 0x000fea0003800000 */
[----:B------:R-:W-:Y:S01]  /*1a50*/  LOP3.LUT R17, R0, 0x7fffff, RZ, 0xc0, !PT ;  /* 0x007fffff00117812 */ /* 0x000fe200078ec0ff */
[----:B------:R-:W-:-:S03]  /*1a60*/  IMAD.MOV.U32 R22, RZ, RZ, 0x3 ;  /* 0x00000003ff167424 */ /* 0x000fc600078e00ff */
[----:B------:R-:W-:Y:S02]  /*1a70*/  LOP3.LUT R17, R17, 0x3f800000, RZ, 0xfc, !PT ;  /* 0x3f80000011117812 */ /* 0x000fe400078efcff */
[----:B------:R-:W-:Y:S02]  /*1a80*/  SHF.L.U32 R21, R22, R13, RZ ;  /* 0x0000000d16157219 */ /* 0x000fe400000006ff */
[----:B------:R-:W0:Y:S02]  /*1a90*/  MUFU.RCP R18, R17 ;  /* 0x0000001100127308 */ /* 0x000e240000001000 */
[----:B0-----:R-:W-:-:S04]  /*1aa0*/  FFMA R19, R17, R18, -1 ;  /* 0xbf80000011137423 */ /* 0x001fc80000000012 */
[----:B------:R-:W-:-:S04]  /*1ab0*/  FADD.FTZ R19, -R19, -RZ ;  /* 0x800000ff13137221 */ /* 0x000fc80000010100 */
[CCC-:B------:R-:W-:Y:S01]  /*1ac0*/  FFMA.RM R20, R18.reuse, R19.reuse, R18.reuse ;  /* 0x0000001312147223 */ /* 0x1c0fe20000004012 */
[----:B------:R-:W-:-:S04]  /*1ad0*/  FFMA.RP R19, R18, R19, R18 ;  /* 0x0000001312137223 */ /* 0x000fc80000008012 */
[C---:B------:R-:W-:Y:S02]  /*1ae0*/  LOP3.LUT R18, R20.reuse, 0x7fffff, RZ, 0xc0, !PT ;  /* 0x007fffff14127812 */ /* 0x040fe400078ec0ff */
[----:B------:R-:W-:Y:S02]  /*1af0*/  FSETP.NEU.FTZ.AND P0, PT, R20, R19, PT ;  /* 0x000000131400720b */ /* 0x000fe40003f1d000 */
[----:B------:R-:W-:Y:S02]  /*1b00*/  LOP3.LUT R18, R18, 0x800000, RZ, 0xfc, !PT ;  /* 0x0080000012127812 */ /* 0x000fe400078efcff */
[----:B------:R-:W-:Y:S02]  /*1b10*/  SEL R19, RZ, 0xffffffff, !P0 ;  /* 0xffffffffff137807 */ /* 0x000fe40004000000 */
[----:B------:R-:W-:-:S03]  /*1b20*/  LOP3.LUT R20, R21, R18, RZ, 0xc0, !PT ;  /* 0x0000001215147212 */ /* 0x000fc600078ec0ff */
[----:B------:R-:W-:Y:S01]  /*1b30*/  IMAD.MOV R19, RZ, RZ, -R19 ;  /* 0x000000ffff137224 */ /* 0x000fe200078e0a13 */
[----:B------:R-:W-:-:S04]  /*1b40*/  SHF.R.U32.HI R20, RZ, R13, R20 ;  /* 0x0000000dff147219 */ /* 0x000fc80000011614 */
[----:B------:R-:W-:Y:S02]  /*1b50*/  LOP3.LUT P1, RZ, R19, R13, R18, 0xf8, !PT ;  /* 0x0000000d13ff7212 */ /* 0x000fe4000782f812 */
[C---:B------:R-:W-:Y:S02]  /*1b60*/  LOP3.LUT P0, RZ, R20.reuse, 0x1, RZ, 0xc0, !PT ;  /* 0x0000000114ff7812 */ /* 0x040fe4000780c0ff */
[----:B------:R-:W-:-:S04]  /*1b70*/  LOP3.LUT P2, RZ, R20, 0x2, RZ, 0xc0, !PT ;  /* 0x0000000214ff7812 */ /* 0x000fc8000784c0ff */
[----:B------:R-:W-:Y:S02]  /*1b80*/  PLOP3.LUT P0, PT, P0, P1, P2, 0xe0, 0x0 ;  /* 0x000000000000781c */ /* 0x000fe40000703c20 */
[----:B------:R-:W-:Y:S02]  /*1b90*/  LOP3.LUT P1, RZ, R0, 0x7fffff, RZ, 0xc0, !PT ;  /* 0x007fffff00ff7812 */ /* 0x000fe4000782c0ff */
[----:B------:R-:W-:-:S05]  /*1ba0*/  SEL R13, RZ, 0x1, !P0 ;  /* 0x00000001ff0d7807 */ /* 0x000fca0004000000 */
[----:B------:R-:W-:-:S05]  /*1bb0*/  IMAD.MOV R13, RZ, RZ, -R13 ;  /* 0x000000ffff0d7224 */ /* 0x000fca00078e0a0d */
[----:B------:R-:W-:Y:S01]  /*1bc0*/  ISETP.GE.AND P0, PT, R13, RZ, PT ;  /* 0x000000ff0d00720c */ /* 0x000fe20003f06270 */
[----:B------:R-:W-:-:S05]  /*1bd0*/  VIADD R13, R2, 0xffffff04 ;  /* 0xffffff04020d7836 */ /* 0x000fca0000000000 */
[----:B------:R-:W-:-:S07]  /*1be0*/  SHF.R.U32.HI R13, RZ, R13, R18 ;  /* 0x0000000dff0d7219 */ /* 0x000fce0000011612 */
[----:B------:R-:W-:-:S04]  /*1bf0*/  @!P0 VIADD R13, R13, 0x1 ;  /* 0x000000010d0d8836 */ /* 0x000fc80000000000 */
[----:B------:R-:W-:-:S05]  /*1c00*/  @!P1 IMAD.SHL.U32 R13, R13, 0x2, RZ ;  /* 0x000000020d0d9824 */ /* 0x000fca00078e00ff */
[----:B------:R-:W-:Y:S01]  /*1c10*/  LOP3.LUT R13, R13, 0x80000000, R0, 0xf8, !PT ;  /* 0x800000000d0d7812 */ /* 0x000fe200078ef800 */
[----:B------:R-:W-:Y:S06]  /*1c20*/  BRA `(.L_x_23) ;  /* 0x0000000000047947 */ /* 0x000fec0003800000 */
.L_x_24:
[----:B------:R0:W1:Y:S02]  /*1c30*/  MUFU.RCP R13, R0 ;  /* 0x00000000000d7308 */ /* 0x0000640000001000 */
.L_x_23:
[----:B------:R-:W-:Y:S05]  /*1c40*/  BSYNC.RECONVERGENT B1 ;  /* 0x0000000000017941 */ /* 0x000fea0003800200 */
.L_x_21:
[----:B------:R-:W-:Y:S02]  /*1c50*/  IMAD.MOV.U32 R17, RZ, RZ, 0x0 ;  /* 0x00000000ff117424 */ /* 0x000fe400078e00ff */
[----:B01----:R-:W-:Y:S02]  /*1c60*/  IMAD.MOV.U32 R0, RZ, RZ, R13 ;  /* 0x000000ffff007224 */ /* 0x003fe400078e000d */
[----:B------:R-:W-:Y:S05]  /*1c70*/  RET.REL.NODEC R16 `(_Z18monte_carlo_kernelffPfP17curandStateXORWOW) ;  /* 0xffffffe010e07950 */ /* 0x000fea0003c3ffff */
.L_x_25:
[----:B------:R-:W-:-:S00]  /*1c80*/  BRA `(.L_x_25) ;  /* 0xfffffffc00fc7947 */ /* 0x000fc0000383ffff */
[----:B------:R-:W-:-:S00]  /*1c90*/  NOP ;  /* 0x0000000000007918 */ /* 0x000fc00000000000 */
        /* <DEDUP_REMOVED lines=14> */
.L_x_46:


//--------------------- .text._Z18trapezoidal_kernelfffPf --------------------------
	.section	.text._Z18trapezoidal_kernelfffPf,"ax",@progbits
	.align	128
        .global         _Z18trapezoidal_kernelfffPf
        .type           _Z18trapezoidal_kernelfffPf,@function
        .size           _Z18trapezoidal_kernelfffPf,(.L_x_48 - _Z18trapezoidal_kernelfffPf)
        .other          _Z18trapezoidal_kernelfffPf,@"STO_CUDA_ENTRY STV_DEFAULT"
_Z18trapezoidal_kernelfffPf:
.text._Z18trapezoidal_kernelfffPf:
[----:B------:R-:W-:Y:S08]  /*0000*/  LDC R1, c[0x0][0x37c] ;  /* 0x0000df00ff017b82 */ /* 0x000ff00000000800 */
[----:B------:R-:W0:Y:S01]  /*0010*/  LDC R11, c[0x0][0x388] ;  /* 0x0000e200ff0b7b82 */ /* 0x000e220000000800 */
[----:B------:R-:W1:Y:S07]  /*0020*/  S2R R7, SR_TID.X ;  /* 0x0000000000077919 */ /* 0x000e6e0000002100 */
[----:B------:R-:W2:Y:S08]  /*0030*/  LDC.64 R8, c[0x0][0x380] ;  /* 0x0000e000ff087b82 */ /* 0x000eb00000000a00 */
[----:B------:R-:W1:Y:S01]  /*0040*/  S2UR UR4, SR_CTAID.X ;  /* 0x00000000000479c3 */ /* 0x000e620000002500 */
[----:B0-----:R-:W0:Y:S07]  /*0050*/  MUFU.RCP R2, R11 ;  /* 0x0000000b00027308 */ /* 0x001e2e0000001000 */
[----:B------:R-:W1:Y:S01]  /*0060*/  LDC R4, c[0x0][0x360] ;  /* 0x0000d800ff047b82 */ /* 0x000e620000000800 */
[----:B--2---:R-:W-:-:S04]  /*0070*/  FADD R0, R9, -R8 ;  /* 0x8000000809007221 */ /* 0x004fc80000000000 */
[----:B------:R-:W2:Y:S01]  /*0080*/  FCHK P0, R0, R11 ;  /* 0x0000000b00007302 */ /* 0x000ea20000000000 */
[----:B0-----:R-:W-:-:S04]  /*0090*/  FFMA R3, R2, -R11, 1 ;  /* 0x3f80000002037423 */ /* 0x001fc8000000080b */
[----:B------:R-:W-:-:S04]  /*00a0*/  FFMA R3, R2, R3, R2 ;  /* 0x0000000302037223 */ /* 0x000fc80000000002 */
[----:B------:R-:W-:Y:S01]  /*00b0*/  FFMA R5, R0, R3, RZ ;  /* 0x0000000300057223 */ /* 0x000fe200000000ff */
[----:B-1----:R-:W-:-:S03]  /*00c0*/  IMAD R4, R4, UR4, R7 ;  /* 0x0000000404047c24 */ /* 0x002fc6000f8e0207 */
[----:B------:R-:W-:-:S04]  /*00d0*/  FFMA R2, R5, -R11, R0 ;  /* 0x8000000b05027223 */ /* 0x000fc80000000000 */
[----:B------:R-:W-:Y:S01]  /*00e0*/  FFMA R5, R3, R2, R5 ;  /* 0x0000000203057223 */ /* 0x000fe20000000005 */
[----:B--2---:R-:W-:Y:S06]  /*00f0*/  @!P0 BRA `(.L_x_26) ;  /* 0x00000000000c8947 */ /* 0x004fec0003800000 */
[----:B------:R-:W-:-:S07]  /*0100*/  MOV R2, 0x120 ;  /* 0x0000012000027802 */ /* 0x000fce0000000f00 */
[----:B------:R-:W-:Y:S05]  /*0110*/  CALL.REL.NOINC `($__internal_2_$__cuda_sm3x_div_rn_noftz_f32_slowpath) ;  /* 0x0000000400887944 */ /* 0x000fea0003c00000 */
[----:B------:R-:W-:-:S07]  /*0120*/  IMAD.MOV.U32 R5, RZ, RZ, R0 ;  /* 0x000000ffff057224 */ /* 0x000fce00078e0000 */
.L_x_26:
[----:B------:R-:W0:Y:S01]  /*0130*/  LDCU UR5, c[0x0][0x388] ;  /* 0x00007100ff0577ac */ /* 0x000e220008000800 */
[----:B------:R-:W-:Y:S01]  /*0140*/  I2FP.F32.U32 R6, R4 ;  /* 0x0000000400067245 */ /* 0x000fe20000201000 */
[----:B------:R-:W1:Y:S03]  /*0150*/  LDCU UR4, c[0x0][0x380] ;  /* 0x00007000ff0477ac */ /* 0x000e660008000800 */
[C---:B0-----:R-:W-:Y:S01]  /*0160*/  FSETP.GEU.AND P0, PT, R6.reuse, UR5, PT ;  /* 0x0000000506007c0b */ /* 0x041fe2000bf0e000 */
[----:B-1----:R-:W-:-:S12]  /*0170*/  FFMA R6, R6, R5, UR4 ;  /* 0x0000000406067e23 */ /* 0x002fd80008000005 */
[----:B------:R-:W-:Y:S05]  /*0180*/  @P0 EXIT ;  /* 0x000000000000094d */ /* 0x000fea0003800000 */
[----:B------:R-:W-:Y:S01]  /*0190*/  FFMA R2, R6, R6, 1 ;  /* 0x3f80000006027423 */ /* 0x000fe20000000006 */
[----:B------:R-:W-:Y:S03]  /*01a0*/  BSSY.RECONVERGENT B0, `(.L_x_27) ;  /* 0x000000e000007945 */ /* 0x000fe60003800200 */
[----:B------:R-:W-:-:S05]  /*01b0*/  VIADD R0, R2, 0x1800000 ;  /* 0x0180000002007836 */ /* 0x000fca0000000000 */
[----:B------:R-:W-:-:S04]  /*01c0*/  LOP3.LUT R0, R0, 0x7f800000, RZ, 0xc0, !PT ;  /* 0x7f80000000007812 */ /* 0x000fc800078ec0ff */
[----:B------:R-:W-:-:S13]  /*01d0*/  ISETP.GT.U32.AND P0, PT, R0, 0x1ffffff, PT ;  /* 0x01ffffff0000780c */ /* 0x000fda0003f04070 */
[----:B------:R-:W-:Y:S05]  /*01e0*/  @P0 BRA `(.L_x_28) ;  /* 0x0000000000140947 */ /* 0x000fea0003800000 */
[----:B------:R-:W-:Y:S01]  /*01f0*/  IMAD.MOV.U32 R0, RZ, RZ, R2 ;  /* 0x000000ffff007224 */ /* 0x000fe200078e0002 */
[----:B------:R-:W-:-:S07]  /*0200*/  MOV R8, 0x220 ;  /* 0x0000022000087802 */ /* 0x000fce0000000f00 */
[----:B------:R-:W-:Y:S05]  /*0210*/  CALL.REL.NOINC `($__internal_1_$__cuda_sm20_rcp_rn_f32_slowpath) ;  /* 0x0000000000787944 */ /* 0x000fea0003c00000 */
[----:B------:R-:W-:Y:S01]  /*0220*/  IMAD.MOV.U32 R3, RZ, RZ, R7 ;  /* 0x000000ffff037224 */ /* 0x000fe200078e0007 */
[----:B------:R-:W-:Y:S06]  /*0230*/  BRA `(.L_x_29) ;  /* 0x0000000000107947 */ /* 0x000fec0003800000 */
.L_x_28:
[----:B------:R-:W0:Y:S02]  /*0240*/  MUFU.RCP R3, R2 ;  /* 0x0000000200037308 */ /* 0x000e240000001000 */
[----:B0-----:R-:W-:-:S04]  /*0250*/  FFMA R0, R2, R3, -1 ;  /* 0xbf80000002007423 */ /* 0x001fc80000000003 */
[----:B------:R-:W-:-:S04]  /*0260*/  FADD.FTZ R0, -R0, -RZ ;  /* 0x800000ff00007221 */ /* 0x000fc80000010100 */
[----:B------:R-:W-:-:S07]  /*0270*/  FFMA R3, R3, R0, R3 ;  /* 0x0000000003037223 */ /* 0x000fce0000000003 */
.L_x_29:
[----:B------:R-:W-:Y:S05]  /*0280*/  BSYNC.RECONVERGENT B0 ;  /* 0x0000000000007941 */ /* 0x000fea0003800200 */
.L_x_27:
[----:B------:R-:W-:Y:S01]  /*0290*/  FADD R5, R6, R5 ;  /* 0x0000000506057221 */ /* 0x000fe20000000000 */
[----:B------:R-:W0:Y:S01]  /*02a0*/  LDCU.64 UR4, c[0x0][0x358] ;  /* 0x00006b00ff0477ac */ /* 0x000e220008000a00 */
[----:B------:R-:W-:Y:S02]  /*02b0*/  BSSY.RECONVERGENT B0, `(.L_x_30) ;  /* 0x000000f000007945 */ /* 0x000fe40003800200 */
[----:B------:R-:W-:-:S04]  /*02c0*/  FFMA R7, R5, R5, 1 ;  /* 0x3f80000005077423 */ /* 0x000fc80000000005 */
[----:B------:R-:W-:-:S05]  /*02d0*/  VIADD R0, R7, 0x1800000 ;  /* 0x0180000007007836 */ /* 0x000fca0000000000 */
[----:B------:R-:W-:-:S04]  /*02e0*/  LOP3.LUT R0, R0, 0x7f800000, RZ, 0xc0, !PT ;  /* 0x7f80000000007812 */ /* 0x000fc800078ec0ff */
[----:B------:R-:W-:-:S13]  /*02f0*/  ISETP.GT.U32.AND P0, PT, R0, 0x1ffffff, PT ;  /* 0x01ffffff0000780c */ /* 0x000fda0003f04070 */
[----:B0-----:R-:W-:Y:S05]  /*0300*/  @P0 BRA `(.L_x_31) ;  /* 0x0000000000140947 */ /* 0x001fea0003800000 */
[----:B------:R-:W-:Y:S01]  /*0310*/  IMAD.MOV.U32 R0, RZ, RZ, R7 ;  /* 0x000000ffff007224 */ /* 0x000fe200078e0007 */
[----:B------:R-:W-:-:S07]  /*0320*/  MOV R8, 0x340 ;  /* 0x0000034000087802 */ /* 0x000fce0000000f00 */
[----:B------:R-:W-:Y:S05]  /*0330*/  CALL.REL.NOINC `($__internal_1_$__cuda_sm20_rcp_rn_f32_slowpath) ;  /* 0x0000000000307944 */ /* 0x000fea0003c00000 */
[----:B------:R-:W-:Y:S01]  /*0340*/  IMAD.MOV.U32 R0, RZ, RZ, R7 ;  /* 0x000000ffff007224 */ /* 0x000fe200078e0007 */
[----:B------:R-:W-:Y:S06]  /*0350*/  BRA `(.L_x_32) ;  /* 0x0000000000107947 */ /* 0x000fec0003800000 */
.L_x_31:
[----:B------:R-:W0:Y:S02]  /*0360*/  MUFU.RCP R0, R7 ;  /* 0x0000000700007308 */ /* 0x000e240000001000 */
[----:B0-----:R-:W-:-:S04]  /*0370*/  FFMA R2, R7, R0, -1 ;  /* 0xbf80000007027423 */ /* 0x001fc80000000000 */
[----:B------:R-:W-:-:S04]  /*0380*/  FADD.FTZ R5, -R2, -RZ ;  /* 0x800000ff02057221 */ /* 0x000fc80000010100 */
[----:B------:R-:W-:-:S07]  /*0390*/  FFMA R0, R0, R5, R0 ;  /* 0x0000000500007223 */ /* 0x000fce0000000000 */
.L_x_32:
[----:B------:R-:W-:Y:S05]  /*03a0*/  BSYNC.RECONVERGENT B0 ;  /* 0x0000000000007941 */ /* 0x000fea0003800200 */
.L_x_30:
[----:B------:R-:W0:Y:S01]  /*03b0*/  LDC.64 R6, c[0x0][0x390] ;  /* 0x0000e400ff067b82 */ /* 0x000e220000000a00 */
[----:B------:R-:W-:Y:S01]  /*03c0*/  FADD R3, R0, R3 ;  /* 0x0000000300037221 */ /* 0x000fe20000000000 */
[----:B0-----:R-:W-:-:S05]  /*03d0*/  IMAD.WIDE.U32 R4, R4, 0x4, R6 ;  /* 0x0000000404047825 */ /* 0x001fca00078e0006 */
[----:B------:R-:W-:Y:S01]  /*03e0*/  STG.E desc[UR4][R4.64], R3 ;  /* 0x0000000304007986 */ /* 0x000fe2000c101904 */
[----:B------:R-:W-:Y:S05]  /*03f0*/  EXIT ;  /* 0x000000000000794d */ /* 0x000fea0003800000 */
        .weak           $__internal_1_$__cuda_sm20_rcp_rn_f32_slowpath
        .type           $__internal_1_$__cuda_sm20_rcp_rn_f32_slowpath,@function
        .size           $__internal_1_$__cuda_sm20_rcp_rn_f32_slowpath,($__internal_2_$__cuda_sm3x_div_rn_noftz_f32_slowpath - $__internal_1_$__cuda_sm20_rcp_rn_f32_slowpath)
$__internal_1_$__cuda_sm20_rcp_rn_f32_slowpath:
        /* <DEDUP_REMOVED lines=15> */
.L_x_34:
        /* <DEDUP_REMOVED lines=33> */
.L_x_36:
[----:B------:R0:W1:Y:S02]  /*0700*/  MUFU.RCP R7, R0 ;  /* 0x0000000000077308 */ /* 0x0000640000001000 */
.L_x_35:
[----:B------:R-:W-:Y:S05]  /*0710*/  BSYNC.RECONVERGENT B1 ;  /* 0x0000000000017941 */ /* 0x000fea0003800200 */
.L_x_33:
[----:B------:R-:W-:-:S04]  /*0720*/  IMAD.MOV.U32 R9, RZ, RZ, 0x0 ;  /* 0x00000000ff097424 */ /* 0x000fc800078e00ff */
[----:B01----:R-:W-:Y:S05]  /*0730*/  RET.REL.NODEC R8 `(_Z18trapezoidal_kernelfffPf) ;  /* 0xfffffff808307950 */ /* 0x003fea0003c3ffff */
        .weak           $__internal_2_$__cuda_sm3x_div_rn_noftz_f32_slowpath
        .type           $__internal_2_$__cuda_sm3x_div_rn_noftz_f32_slowpath,@function
        .size           $__internal_2_$__cuda_sm3x_div_rn_noftz_f32_slowpath,(.L_x_48 - $__internal_2_$__cuda_sm3x_div_rn_noftz_f32_slowpath)
$__internal_2_$__cuda_sm3x_div_rn_noftz_f32_slowpath:
[----:B------:R-:W0:Y:S01]  /*0740*/  LDC R3, c[0x0][0x388] ;  /* 0x0000e200ff037b82 */ /* 0x000e220000000800 */
[--C-:B------:R-:W-:Y:S01]  /*0750*/  SHF.R.U32.HI R5, RZ, 0x17, R0.reuse ;  /* 0x00000017ff057819 */ /* 0x100fe20000011600 */
[----:B------:R-:W-:-:S03]  /*0760*/  IMAD.MOV.U32 R7, RZ, RZ, R0 ;  /* 0x000000ffff077224 */ /* 0x000fc600078e0000 */
[----:B------:R-:W-:-:S03]  /*0770*/  LOP3.LUT R5, R5, 0xff, RZ, 0xc0, !PT ;  /* 0x000000ff05057812 */ /* 0x000fc600078ec0ff */
[----:B------:R-:W1:Y:S02]  /*0780*/  LDC R8, c[0x0][0x388] ;  /* 0x0000e200ff087b82 */ /* 0x000e640000000800 */
[----:B------:R-:W-:Y:S01]  /*0790*/  VIADD R10, R5, 0xffffffff ;  /* 0xffffffff050a7836 */ /* 0x000fe20000000000 */
[----:B0-----:R-:W-:-:S04]  /*07a0*/  SHF.R.U32.HI R6, RZ, 0x17, R3 ;  /* 0x00000017ff067819 */ /* 0x001fc80000011603 */
[----:B------:R-:W-:-:S05]  /*07b0*/  LOP3.LUT R6, R6, 0xff, RZ, 0xc0, !PT ;  /* 0x000000ff06067812 */ /* 0x000fca00078ec0ff */
[----:B------:R-:W-:-:S05]  /*07c0*/  VIADD R11, R6, 0xffffffff ;  /* 0xffffffff060b7836 */ /* 0x000fca0000000000 */
[----:B------:R-:W-:-:S04]  /*07d0*/  ISETP.GT.U32.AND P0, PT, R11, 0xfd, PT ;  /* 0x000000fd0b00780c */ /* 0x000fc80003f04070 */
[----:B------:R-:W-:-:S13]  /*07e0*/  ISETP.GT.U32.OR P0, PT, R10, 0xfd, P0 ;  /* 0x000000fd0a00780c */ /* 0x000fda0000704470 */
[----:B------:R-:W-:Y:S01]  /*07f0*/  @!P0 IMAD.MOV.U32 R9, RZ, RZ, RZ ;  /* 0x000000ffff098224 */ /* 0x000fe200078e00ff */
[----:B-1----:R-:W-:Y:S06]  /*0800*/  @!P0 BRA `(.L_x_37) ;  /* 0x00000000005c8947 */ /* 0x002fec0003800000 */
[----:B------:R-:W-:Y:S02]  /*0810*/  FSETP.GTU.FTZ.AND P1, PT, |R3|, +INF , PT ;  /* 0x7f8000000300780b */ /* 0x000fe40003f3c200 */
[----:B------:R-:W-:-:S04]  /*0820*/  FSETP.GTU.FTZ.AND P0, PT, |R0|, +INF , PT ;  /* 0x7f8000000000780b */ /* 0x000fc80003f1c200 */
[----:B------:R-:W-:-:S13]  /*0830*/  PLOP3.LUT P0, PT, P0, P1, PT, 0xf8, 0x8f ;  /* 0x00000000008f781c */ /* 0x000fda0000703f70 */
[----:B------:R-:W-:Y:S05]  /*0840*/  @P0 BRA `(.L_x_38) ;  /* 0x0000000400440947 */ /* 0x000fea0003800000 */
[----:B------:R-:W-:-:S13]  /*0850*/  LOP3.LUT P0, RZ, R8, 0x7fffffff, R7, 0xc8, !PT ;  /* 0x7fffffff08ff7812 */ /* 0x000fda000780c807 */
[----:B------:R-:W-:Y:S05]  /*0860*/  @!P0 BRA `(.L_x_39) ;  /* 0x0000000400348947 */ /* 0x000fea0003800000 */
[C---:B------:R-:W-:Y:S02]  /*0870*/  FSETP.NEU.FTZ.AND P2, PT, |R0|.reuse, +INF , PT ;  /* 0x7f8000000000780b */ /* 0x040fe40003f5d200 */
[----:B------:R-:W-:Y:S02]  /*0880*/  FSETP.NEU.FTZ.AND P1, PT, |R3|, +INF , PT ;  /* 0x7f8000000300780b */ /* 0x000fe40003f3d200 */
[----:B------:R-:W-:-:S11]  /*0890*/  FSETP.NEU.FTZ.AND P0, PT, |R0|, +INF , PT ;  /* 0x7f8000000000780b */ /* 0x000fd60003f1d200 */
[----:B------:R-:W-:Y:S05]  /*08a0*/  @!P1 BRA !P2, `(.L_x_39) ;  /* 0x0000000400249947 */ /* 0x000fea0005000000 */
[----:B------:R-:W-:-:S04]  /*08b0*/  LOP3.LUT P2, RZ, R7, 0x7fffffff, RZ, 0xc0, !PT ;  /* 0x7fffffff07ff7812 */ /* 0x000fc8000784c0ff */
[----:B------:R-:W-:-:S13]  /*08c0*/  PLOP3.LUT P1, PT, P1, P2, PT, 0x2f, 0xf2 ;  /* 0x0000000000f2781c */ /* 0x000fda0000f24577 */
[----:B------:R-:W-:Y:S05]  /*08d0*/  @P1 BRA `(.L_x_40) ;  /* 0x0000000400101947 */ /* 0x000fea0003800000 */
[----:B------:R-:W-:-:S04]  /*08e0*/  LOP3.LUT P1, RZ, R8, 0x7fffffff, RZ, 0xc0, !PT ;  /* 0x7fffffff08ff7812 */ /* 0x000fc8000782c0ff */
[----:B------:R-:W-:-:S13]  /*08f0*/  PLOP3.LUT P0, PT, P0, P1, PT, 0x2f, 0xf2 ;  /* 0x0000000000f2781c */ /* 0x000fda0000702577 */
[----:B------:R-:W-:Y:S05]  /*0900*/  @P0 BRA `(.L_x_41) ;  /* 0x0000000000f80947 */ /* 0x000fea0003800000 */
[----:B------:R-:W-:Y:S02]  /*0910*/  ISETP.GE.AND P0, PT, R10, RZ, PT ;  /* 0x000000ff0a00720c */ /* 0x000fe40003f06270 */
[----:B------:R-:W-:-:S11]  /*0920*/  ISETP.GE.AND P1, PT, R11, RZ, PT ;  /* 0x000000ff0b00720c */ /* 0x000fd60003f26270 */
[----:B------:R-:W-:Y:S02]  /*0930*/  @P0 IMAD.MOV.U32 R9, RZ, RZ, RZ ;  /* 0x000000ffff090224 */ /* 0x000fe400078e00ff */
[----:B------:R-:W-:Y:S01]  /*0940*/  @!P0 FFMA R7, R0, 1.84467440737095516160e+19, RZ ;  /* 0x5f80000000078823 */ /* 0x000fe200000000ff */
[----:B------:R-:W-:Y:S02]  /*0950*/  @!P0 IMAD.MOV.U32 R9, RZ, RZ, -0x40 ;  /* 0xffffffc0ff098424 */ /* 0x000fe400078e00ff */
[----:B------:R-:W-:Y:S02]  /*0960*/  @!P1 FFMA R8, R3, 1.84467440737095516160e+19, RZ ;  /* 0x5f80000003089823 */ /* 0x000fe400000000ff */
[----:B------:R-:W-:-:S07]  /*0970*/  @!P1 VIADD R9, R9, 0x40 ;  /* 0x0000004009099836 */ /* 0x000fce0000000000 */
.L_x_37:
[----:B------:R-:W-:Y:S01]  /*0980*/  LEA R3, R6, 0xc0800000, 0x17 ;  /* 0xc080000006037811 */ /* 0x000fe200078eb8ff */
[----:B------:R-:W-:-:S04]  /*0990*/  VIADD R5, R5, 0xffffff81 ;  /* 0xffffff8105057836 */ /* 0x000fc80000000000 */
[----:B------:R-:W-:Y:S01]  /*09a0*/  IMAD.IADD R3, R8, 0x1, -R3 ;  /* 0x0000000108037824 */ /* 0x000fe200078e0a03 */
[C---:B------:R-:W-:Y:S01]  /*09b0*/  IADD3 R6, PT, PT, R5.reuse, 0x7f, -R6 ;  /* 0x0000007f05067810 */ /* 0x040fe20007ffe806 */
[----:B------:R-:W-:Y:S02]  /*09c0*/  IMAD R0, R5, -0x800000, R7 ;  /* 0xff80000005007824 */ /* 0x000fe400078e0207 */
[----:B------:R-:W0:Y:S01]  /*09d0*/  MUFU.RCP R8, R3 ;  /* 0x0000000300087308 */ /* 0x000e220000001000 */
[----:B------:R-:W-:Y:S01]  /*09e0*/  FADD.FTZ R11, -R3, -RZ ;  /* 0x800000ff030b7221 */ /* 0x000fe20000010100 */
[----:B------:R-:W-:-:S03]  /*09f0*/  IMAD.IADD R6, R6, 0x1, R9 ;  /* 0x0000000106067824 */ /* 0x000fc600078e0209 */
[----:B0-----:R-:W-:-:S04]  /*0a00*/  FFMA R13, R8, R11, 1 ;  /* 0x3f800000080d7423 */ /* 0x001fc8000000000b */
[----:B------:R-:W-:-:S04]  /*0a10*/  FFMA R10, R8, R13, R8 ;  /* 0x0000000d080a7223 */ /* 0x000fc80000000008 */
[----:B------:R-:W-:-:S04]  /*0a20*/  FFMA R7, R0, R10, RZ ;  /* 0x0000000a00077223 */ /* 0x000fc800000000ff */
[----:B------:R-:W-:-:S04]  /*0a30*/  FFMA R8, R11, R7, R0 ;  /* 0x000000070b087223 */ /* 0x000fc80000000000 */
[----:B------:R-:W-:-:S04]  /*0a40*/  FFMA R7, R10, R8, R7 ;  /* 0x000000080a077223 */ /* 0x000fc80000000007 */
[----:B------:R-:W-:-:S04]  /*0a50*/  FFMA R8, R11, R7, R0 ;  /* 0x000000070b087223 */ /* 0x000fc80000000000 */
[----:B------:R-:W-:-:S05]  /*0a60*/  FFMA R0, R10, R8, R7 ;  /* 0x000000080a007223 */ /* 0x000fca0000000007 */
[----:B------:R-:W-:-:S04]  /*0a70*/  SHF.R.U32.HI R3, RZ, 0x17, R0 ;  /* 0x00000017ff037819 */ /* 0x000fc80000011600 */
[----:B------:R-:W-:-:S05]  /*0a80*/  LOP3.LUT R3, R3, 0xff, RZ, 0xc0, !PT ;  /* 0x000000ff03037812 */ /* 0x000fca00078ec0ff */
[----:B------:R-:W-:-:S04]  /*0a90*/  IMAD.IADD R9, R3, 0x1, R6 ;  /* 0x0000000103097824 */ /* 0x000fc800078e0206 */
[----:B------:R-:W-:-:S05]  /*0aa0*/  VIADD R3, R9, 0xffffffff ;  /* 0xffffffff09037836 */ /* 0x000fca0000000000 */
[----:B------:R-:W-:-:S13]  /*0ab0*/  ISETP.GE.U32.AND P0, PT, R3, 0xfe, PT ;  /* 0x000000fe0300780c */ /* 0x000fda0003f06070 */
[----:B------:R-:W-:Y:S05]  /*0ac0*/  @!P0 BRA `(.L_x_42) ;  /* 0x0000000000808947 */ /* 0x000fea0003800000 */
[----:B------:R-:W-:-:S13]  /*0ad0*/  ISETP.GT.AND P0, PT, R9, 0xfe, PT ;  /* 0x000000fe0900780c */ /* 0x000fda0003f04270 */
[----:B------:R-:W-:Y:S05]  /*0ae0*/  @P0 BRA `(.L_x_43) ;  /* 0x00000000006c0947 */ /* 0x000fea0003800000 */
[----:B------:R-:W-:-:S13]  /*0af0*/  ISETP.GE.AND P0, PT, R9, 0x1, PT ;  /* 0x000000010900780c */ /* 0x000fda0003f06270 */
[----:B------:R-:W-:Y:S05]  /*0b00*/  @P0 BRA `(.L_x_44) ;  /* 0x0000000000980947 */ /* 0x000fea0003800000 */
[----:B------:R-:W-:Y:S02]  /*0b10*/  ISETP.GE.AND P0, PT, R9, -0x18, PT ;  /* 0xffffffe80900780c */ /* 0x000fe40003f06270 */
[----:B------:R-:W-:-:S11]  /*0b20*/  LOP3.LUT R0, R0, 0x80000000, RZ, 0xc0, !PT ;  /* 0x8000000000007812 */ /* 0x000fd600078ec0ff */
[----:B------:R-:W-:Y:S05]  /*0b30*/  @!P0 BRA `(.L_x_44) ;  /* 0x00000000008c8947 */ /* 0x000fea0003800000 */
[CCC-:B------:R-:W-:Y:S01]  /*0b40*/  FFMA.RZ R3, R10.reuse, R8.reuse, R7.reuse ;  /* 0x000000080a037223 */ /* 0x1c0fe2000000c007 */
[CCC-:B------:R-:W-:Y:S01]  /*0b50*/  FFMA.RM R6, R10.reuse, R8.reuse, R7.reuse ;  /* 0x000000080a067223 */ /* 0x1c0fe20000004007 */
[C---:B------:R-:W-:Y:S02]  /*0b60*/  ISETP.NE.AND P2, PT, R9.reuse, RZ, PT ;  /* 0x000000ff0900720c */ /* 0x040fe40003f45270 */
[----:B------:R-:W-:Y:S02]  /*0b70*/  ISETP.NE.AND P1, PT, R9, RZ, PT ;  /* 0x000000ff0900720c */ /* 0x000fe40003f25270 */
[----:B------:R-:W-:Y:S01]  /*0b80*/  LOP3.LUT R5, R3, 0x7fffff, RZ, 0xc0, !PT ;  /* 0x007fffff03057812 */ /* 0x000fe200078ec0ff */
[----:B------:R-:W-:Y:S01]  /*0b90*/  FFMA.RP R3, R10, R8, R7 ;  /* 0x000000080a037223 */ /* 0x000fe20000008007 */
[----:B------:R-:W-:Y:S02]  /*0ba0*/  VIADD R8, R9, 0x20 ;  /* 0x0000002009087836 */ /* 0x000fe40000000000 */
[----:B------:R-:W-:Y:S01]  /*0bb0*/  LOP3.LUT R5, R5, 0x800000, RZ, 0xfc, !PT ;  /* 0x0080000005057812 */ /* 0x000fe200078efcff */
[----:B------:R-:W-:Y:S01]  /*0bc0*/  IMAD.MOV R7, RZ, RZ, -R9 ;  /* 0x000000ffff077224 */ /* 0x000fe200078e0a09 */
[----:B------:R-:W-:-:S02]  /*0bd0*/  FSETP.NEU.FTZ.AND P0, PT, R3, R6, PT ;  /* 0x000000060300720b */ /* 0x000fc40003f1d000 */
[----:B------:R-:W-:Y:S02]  /*0be0*/  SHF.L.U32 R8, R5, R8, RZ ;  /* 0x0000000805087219 */ /* 0x000fe400000006ff */
[----:B------:R-:W-:Y:S02]  /*0bf0*/  SEL R6, R7, RZ, P2 ;  /* 0x000000ff07067207 */ /* 0x000fe40001000000 */
[----:B------:R-:W-:Y:S02]  /*0c00*/  ISETP.NE.AND P1, PT, R8, RZ, P1 ;  /* 0x000000ff0800720c */ /* 0x000fe40000f25270 */
[----:B------:R-:W-:Y:S02]  /*0c10*/  SHF.R.U32.HI R6, RZ, R6, R5 ;  /* 0x00000006ff067219 */ /* 0x000fe40000011605 */
[----:B------:R-:W-:Y:S02]  /*0c20*/  PLOP3.LUT P0, PT, P0, P1, PT, 0xf8, 0x8f ;  /* 0x00000000008f781c */ /* 0x000fe40000703f70 */
[----:B------:R-:W-:-:S02]  /*0c30*/  SHF.R.U32.HI R8, RZ, 0x1, R6 ;  /* 0x00000001ff087819 */ /* 0x000fc40000011606 */
[----:B------:R-:W-:-:S04]  /*0c40*/  SEL R3, RZ, 0x1, !P0 ;  /* 0x00000001ff037807 */ /* 0x000fc80004000000 */
[----:B------:R-:W-:-:S04]  /*0c50*/  LOP3.LUT R3, R3, 0x1, R8, 0xf8, !PT ;  /* 0x0000000103037812 */ /* 0x000fc800078ef808 */
[----:B------:R-:W-:-:S05]  /*0c60*/  LOP3.LUT R3, R3, R6, RZ, 0xc0, !PT ;  /* 0x0000000603037212 */ /* 0x000fca00078ec0ff */
[----:B------:R-:W-:-:S05]  /*0c70*/  IMAD.IADD R3, R8, 0x1, R3 ;  /* 0x0000000108037824 */ /* 0x000fca00078e0203 */
[----:B------:R-:W-:Y:S01]  /*0c80*/  LOP3.LUT R0, R3, R0, RZ, 0xfc, !PT ;  /* 0x0000000003007212 */ /* 0x000fe200078efcff */
[----:B------:R-:W-:Y:S06]  /*0c90*/  BRA `(.L_x_44) ;  /* 0x0000000000347947 */ /* 0x000fec0003800000 */
.L_x_43:
[----:B------:R-:W-:-:S04]  /*0ca0*/  LOP3.LUT R0, R0, 0x80000000, RZ, 0xc0, !PT ;  /* 0x8000000000007812 */ /* 0x000fc800078ec0ff */
[----:B------:R-:W-:Y:S01]  /*0cb0*/  LOP3.LUT R0, R0, 0x7f800000, RZ, 0xfc, !PT ;  /* 0x7f80000000007812 */ /* 0x000fe200078efcff */
[----:B------:R-:W-:Y:S06]  /*0cc0*/  BRA `(.L_x_44) ;  /* 0x0000000000287947 */ /* 0x000fec0003800000 */
.L_x_42:
[----:B------:R-:W-:Y:S01]  /*0cd0*/  IMAD R0, R6, 0x800000, R0 ;  /* 0x0080000006007824 */ /* 0x000fe200078e0200 */
[----:B------:R-:W-:Y:S06]  /*0ce0*/  BRA `(.L_x_44) ;  /* 0x0000000000207947 */ /* 0x000fec0003800000 */
.L_x_41:
[----:B------:R-:W-:-:S04]  /*0cf0*/  LOP3.LUT R0, R8, 0x80000000, R7, 0x48, !PT ;  /* 0x8000000008007812 */ /* 0x000fc800078e4807 */
[----:B------:R-:W-:Y:S01]  /*0d00*/  LOP3.LUT R0, R0, 0x7f800000, RZ, 0xfc, !PT ;  /* 0x7f80000000007812 */ /* 0x000fe200078efcff */
[----:B------:R-:W-:Y:S06]  /*0d10*/  BRA `(.L_x_44) ;  /* 0x0000000000147947 */ /* 0x000fec0003800000 */
.L_x_40:
[----:B------:R-:W-:Y:S01]  /*0d20*/  LOP3.LUT R0, R8, 0x80000000, R7, 0x48, !PT ;  /* 0x8000000008007812 */ /* 0x000fe200078e4807 */
[----:B------:R-:W-:Y:S06]  /*0d30*/  BRA `(.L_x_44) ;  /* 0x00000000000c7947 */ /* 0x000fec0003800000 */
.L_x_39:
[----:B------:R-:W0:Y:S01]  /*0d40*/  MUFU.RSQ R0, -QNAN ;  /* 0xffc0000000007908 */ /* 0x000e220000001400 */
[----:B------:R-:W-:Y:S05]  /*0d50*/  BRA `(.L_x_44) ;  /* 0x0000000000047947 */ /* 0x000fea0003800000 */
.L_x_38:
[----:B------:R-:W-:-:S07]  /*0d60*/  FADD.FTZ R0, R0, R3 ;  /* 0x0000000300007221 */ /* 0x000fce0000010000 */
.L_x_44:
[----:B------:R-:W-:-:S04]  /*0d70*/  IMAD.MOV.U32 R3, RZ, RZ, 0x0 ;  /* 0x00000000ff037424 */ /* 0x000fc800078e00ff */
[----:B0-----:R-:W-:Y:S05]  /*0d80*/  RET.REL.NODEC R2 `(_Z18trapezoidal_kernelfffPf) ;  /* 0xfffffff0029c7950 */ /* 0x001fea0003c3ffff */
.L_x_45:
        /* <DEDUP_REMOVED lines=15> */
.L_x_48:


//--------------------- .nv.global.init           --------------------------
	.section	.nv.global.init,"aw",@progbits
	.align	4
.nv.global.init:
	.type		mrg32k3aM1SubSeq,@object
	.size		mrg32k3aM1SubSeq,(mrg32k3aM2SubSeq - mrg32k3aM1SubSeq)
mrg32k3aM1SubSeq:
        /*0000*/ 	.byte	0x0b, 0xcc, 0xee, 0x04, 0x73, 0x29, 0x8b, 0x6f, 0xf6, 0x53, 0x03, 0xf6, 0x23, 0xf6, 0xea, 0xda
        /* <DEDUP_REMOVED lines=125> */
	.type		mrg32k3aM2SubSeq,@object
	.size		mrg32k3aM2SubSeq,(mrg32k3aM1 - mrg32k3aM2SubSeq)
mrg32k3aM2SubSeq:
        /* <DEDUP_REMOVED lines=126> */
	.type		mrg32k3aM1,@object
	.size		mrg32k3aM1,(mrg32k3aM1Seq - mrg32k3aM1)
mrg32k3aM1:
        /* <DEDUP_REMOVED lines=144> */
	.type		mrg32k3aM1Seq,@object
	.size		mrg32k3aM1Seq,(mrg32k3aM2 - mrg32k3aM1Seq)
mrg32k3aM1Seq:
        /* <DEDUP_REMOVED lines=144> */
	.type		mrg32k3aM2,@object
	.size		mrg32k3aM2,(mrg32k3aM2Seq - mrg32k3aM2)
mrg32k3aM2:
        /* <DEDUP_REMOVED lines=144> */
	.type		mrg32k3aM2Seq,@object
	.size		mrg32k3aM2Seq,(precalc_xorwow_matrix - mrg32k3aM2Seq)
mrg32k3aM2Seq:
        /* <DEDUP_REMOVED lines=144> */
	.type		precalc_xorwow_matrix,@object
	.size		precalc_xorwow_matrix,(precalc_xorwow_offset_matrix - precalc_xorwow_matrix)
precalc_xorwow_matrix:
        /* <DEDUP_REMOVED lines=6400> */
	.type		precalc_xorwow_offset_matrix,@object
	.size		precalc_xorwow_offset_matrix,(.L_1 - precalc_xorwow_offset_matrix)
precalc_xorwow_offset_matrix:
        /* <DEDUP_REMOVED lines=6400> */
.L_1:


//--------------------- .nv.shared.reserved.0     --------------------------
	.section	.nv.shared.reserved.0,"aw",@nobits
	.weak		__nv_reservedSMEM_offset_0_alias
	.size		__nv_reservedSMEM_offset_0_alias, 0, 64
	.other		__nv_reservedSMEM_offset_0_alias,@"STO_CUDA_RESERVED_SHARED STV_DEFAULT"
__nv_reservedSMEM_offset_0_alias:
	.zero		0
	.zero		64


//--------------------- .nv.constant0._Z18monte_carlo_kernelffPfP17curandStateXORWOW --------------------------
	.section	.nv.constant0._Z18monte_carlo_kernelffPfP17curandStateXORWOW,"a",@progbits
	.sectionflags	@""
	.align	4
.nv.constant0._Z18monte_carlo_kernelffPfP17curandStateXORWOW:
	.zero		920


//--------------------- .nv.constant0._Z18trapezoidal_kernelfffPf --------------------------
	.section	.nv.constant0._Z18trapezoidal_kernelfffPf,"a",@progbits
	.sectionflags	@""
	.align	4
.nv.constant0._Z18trapezoidal_kernelfffPf:
	.zero		920


//--------------------- SYMBOLS --------------------------

	.type		.nv.reservedSmem.offset0,@object
	.size		.nv.reservedSmem.offset0,0x4
